//
// Generated by NVIDIA NVVM Compiler
//
// Compiler Build ID: CL-36424714
// Cuda compilation tools, release 13.0, V13.0.88
// Based on NVVM 20.0.0
//

.version 9.0
.target sm_100
.address_size 64

	// .globl	zoom_blur

.visible .entry zoom_blur(
	.param .u64 .ptr .align 1 zoom_blur_param_0,
	.param .u64 .ptr .align 1 zoom_blur_param_1,
	.param .u32 zoom_blur_param_2,
	.param .u32 zoom_blur_param_3,
	.param .f32 zoom_blur_param_4,
	.param .f32 zoom_blur_param_5,
	.param .f32 zoom_blur_param_6
)
{
	.reg .pred 	%p<10>;
	.reg .b16 	%rs<57>;
	.reg .b32 	%r<96>;
	.reg .b32 	%f<189>;
	.reg .b64 	%rd<21>;

	ld.param.u64 	%rd3, [zoom_blur_param_0];
	ld.param.u64 	%rd2, [zoom_blur_param_1];
	ld.param.u32 	%r13, [zoom_blur_param_2];
	ld.param.u32 	%r15, [zoom_blur_param_3];
	ld.param.f32 	%f42, [zoom_blur_param_4];
	ld.param.f32 	%f43, [zoom_blur_param_5];
	ld.param.f32 	%f44, [zoom_blur_param_6];
	cvta.to.global.u64 	%rd1, %rd3;
	mov.u32 	%r16, %ctaid.x;
	mov.u32 	%r17, %ntid.x;
	mov.u32 	%r18, %tid.x;
	mad.lo.s32 	%r1, %r16, %r17, %r18;
	mov.u32 	%r19, %ctaid.y;
	mov.u32 	%r20, %ntid.y;
	mov.u32 	%r21, %tid.y;
	mad.lo.s32 	%r22, %r19, %r20, %r21;
	setp.ge.s32 	%p1, %r1, %r13;
	setp.ge.s32 	%p2, %r22, %r15;
	or.pred  	%p3, %p1, %p2;
	@%p3 bra 	$L__BB0_10;
	cvt.rn.f32.s32 	%f47, %r13;
	mul.f32 	%f48, %f42, %f47;
	cvt.rn.f32.u32 	%f49, %r15;
	mul.f32 	%f50, %f43, %f49;
	cvt.rn.f32.s32 	%f1, %r1;
	sub.f32 	%f2, %f48, %f1;
	cvt.rn.f32.u32 	%f3, %r22;
	sub.f32 	%f4, %f50, %f3;
	mul.f32 	%f51, %f4, %f4;
	fma.rn.f32 	%f52, %f2, %f2, %f51;
	sqrt.rn.f32 	%f53, %f52;
	mul.f32 	%f54, %f44, %f53;
	mul.f32 	%f55, %f54, 0f3D4CCCCD;
	min.f32 	%f56, %f55, 0f42000000;
	cvt.rzi.s32.f32 	%r24, %f56;
	max.s32 	%r3, %r24, 1;
	cvt.rn.f32.u32 	%f5, %r3;
	add.s32 	%r4, %r13, -1;
	add.s32 	%r5, %r15, -1;
	and.b32  	%r6, %r3, 3;
	setp.lt.s32 	%p4, %r24, 4;
	mov.f32 	%f172, 0f00000000;
	mov.b32 	%r95, 0;
	mov.f32 	%f171, %f172;
	mov.f32 	%f170, %f172;
	mov.f32 	%f169, %f172;
	@%p4 bra 	$L__BB0_4;
	and.b32  	%r95, %r3, 2147483644;
	mov.f32 	%f172, 0f00000000;
	mov.b32 	%r93, 0;
$L__BB0_3:
	.pragma "nounroll";
	cvt.rn.f32.u32 	%f58, %r93;
	mul.f32 	%f59, %f44, %f58;
	div.rn.f32 	%f60, %f59, %f5;
	fma.rn.f32 	%f61, %f2, %f60, %f1;
	add.f32 	%f62, %f61, 0f3F000000;
	cvt.rzi.s32.f32 	%r26, %f62;
	max.s32 	%r27, %r26, 0;
	min.s32 	%r28, %r27, %r4;
	fma.rn.f32 	%f63, %f4, %f60, %f3;
	add.f32 	%f64, %f63, 0f3F000000;
	cvt.rzi.s32.f32 	%r29, %f64;
	max.s32 	%r30, %r29, 0;
	min.u32 	%r31, %r30, %r5;
	mad.lo.s32 	%r32, %r31, %r13, %r28;
	shl.b32 	%r33, %r32, 2;
	cvt.s64.s32 	%rd4, %r33;
	add.s64 	%rd5, %rd1, %rd4;
	ld.global.nc.u8 	%rs1, [%rd5];
	cvt.u16.u8 	%rs2, %rs1;
	cvt.rn.f32.u16 	%f65, %rs2;
	add.f32 	%f66, %f169, %f65;
	ld.global.nc.u8 	%rs3, [%rd5+1];
	cvt.u16.u8 	%rs4, %rs3;
	cvt.rn.f32.u16 	%f67, %rs4;
	add.f32 	%f68, %f170, %f67;
	ld.global.nc.u8 	%rs5, [%rd5+2];
	cvt.u16.u8 	%rs6, %rs5;
	cvt.rn.f32.u16 	%f69, %rs6;
	add.f32 	%f70, %f171, %f69;
	ld.global.nc.u8 	%rs7, [%rd5+3];
	cvt.u16.u8 	%rs8, %rs7;
	cvt.rn.f32.u16 	%f71, %rs8;
	add.f32 	%f72, %f172, %f71;
	add.s32 	%r34, %r93, 1;
	cvt.rn.f32.u32 	%f73, %r34;
	mul.f32 	%f74, %f44, %f73;
	div.rn.f32 	%f75, %f74, %f5;
	fma.rn.f32 	%f76, %f2, %f75, %f1;
	add.f32 	%f77, %f76, 0f3F000000;
	cvt.rzi.s32.f32 	%r35, %f77;
	max.s32 	%r36, %r35, 0;
	min.s32 	%r37, %r36, %r4;
	fma.rn.f32 	%f78, %f4, %f75, %f3;
	add.f32 	%f79, %f78, 0f3F000000;
	cvt.rzi.s32.f32 	%r38, %f79;
	max.s32 	%r39, %r38, 0;
	min.u32 	%r40, %r39, %r5;
	mad.lo.s32 	%r41, %r40, %r13, %r37;
	shl.b32 	%r42, %r41, 2;
	cvt.s64.s32 	%rd6, %r42;
	add.s64 	%rd7, %rd1, %rd6;
	ld.global.nc.u8 	%rs9, [%rd7];
	cvt.u16.u8 	%rs10, %rs9;
	cvt.rn.f32.u16 	%f80, %rs10;
	add.f32 	%f81, %f66, %f80;
	ld.global.nc.u8 	%rs11, [%rd7+1];
	cvt.u16.u8 	%rs12, %rs11;
	cvt.rn.f32.u16 	%f82, %rs12;
	add.f32 	%f83, %f68, %f82;
	ld.global.nc.u8 	%rs13, [%rd7+2];
	cvt.u16.u8 	%rs14, %rs13;
	cvt.rn.f32.u16 	%f84, %rs14;
	add.f32 	%f85, %f70, %f84;
	ld.global.nc.u8 	%rs15, [%rd7+3];
	cvt.u16.u8 	%rs16, %rs15;
	cvt.rn.f32.u16 	%f86, %rs16;
	add.f32 	%f87, %f72, %f86;
	add.s32 	%r43, %r93, 2;
	cvt.rn.f32.u32 	%f88, %r43;
	mul.f32 	%f89, %f44, %f88;
	div.rn.f32 	%f90, %f89, %f5;
	fma.rn.f32 	%f91, %f2, %f90, %f1;
	add.f32 	%f92, %f91, 0f3F000000;
	cvt.rzi.s32.f32 	%r44, %f92;
	max.s32 	%r45, %r44, 0;
	min.s32 	%r46, %r45, %r4;
	fma.rn.f32 	%f93, %f4, %f90, %f3;
	add.f32 	%f94, %f93, 0f3F000000;
	cvt.rzi.s32.f32 	%r47, %f94;
	max.s32 	%r48, %r47, 0;
	min.u32 	%r49, %r48, %r5;
	mad.lo.s32 	%r50, %r49, %r13, %r46;
	shl.b32 	%r51, %r50, 2;
	cvt.s64.s32 	%rd8, %r51;
	add.s64 	%rd9, %rd1, %rd8;
	ld.global.nc.u8 	%rs17, [%rd9];
	cvt.u16.u8 	%rs18, %rs17;
	cvt.rn.f32.u16 	%f95, %rs18;
	add.f32 	%f96, %f81, %f95;
	ld.global.nc.u8 	%rs19, [%rd9+1];
	cvt.u16.u8 	%rs20, %rs19;
	cvt.rn.f32.u16 	%f97, %rs20;
	add.f32 	%f98, %f83, %f97;
	ld.global.nc.u8 	%rs21, [%rd9+2];
	cvt.u16.u8 	%rs22, %rs21;
	cvt.rn.f32.u16 	%f99, %rs22;
	add.f32 	%f100, %f85, %f99;
	ld.global.nc.u8 	%rs23, [%rd9+3];
	cvt.u16.u8 	%rs24, %rs23;
	cvt.rn.f32.u16 	%f101, %rs24;
	add.f32 	%f102, %f87, %f101;
	add.s32 	%r52, %r93, 3;
	cvt.rn.f32.u32 	%f103, %r52;
	mul.f32 	%f104, %f44, %f103;
	div.rn.f32 	%f105, %f104, %f5;
	fma.rn.f32 	%f106, %f2, %f105, %f1;
	add.f32 	%f107, %f106, 0f3F000000;
	cvt.rzi.s32.f32 	%r53, %f107;
	max.s32 	%r54, %r53, 0;
	min.s32 	%r55, %r54, %r4;
	fma.rn.f32 	%f108, %f4, %f105, %f3;
	add.f32 	%f109, %f108, 0f3F000000;
	cvt.rzi.s32.f32 	%r56, %f109;
	max.s32 	%r57, %r56, 0;
	min.u32 	%r58, %r57, %r5;
	mad.lo.s32 	%r59, %r58, %r13, %r55;
	shl.b32 	%r60, %r59, 2;
	cvt.s64.s32 	%rd10, %r60;
	add.s64 	%rd11, %rd1, %rd10;
	ld.global.nc.u8 	%rs25, [%rd11];
	cvt.u16.u8 	%rs26, %rs25;
	cvt.rn.f32.u16 	%f110, %rs26;
	add.f32 	%f169, %f96, %f110;
	ld.global.nc.u8 	%rs27, [%rd11+1];
	cvt.u16.u8 	%rs28, %rs27;
	cvt.rn.f32.u16 	%f111, %rs28;
	add.f32 	%f170, %f98, %f111;
	ld.global.nc.u8 	%rs29, [%rd11+2];
	cvt.u16.u8 	%rs30, %rs29;
	cvt.rn.f32.u16 	%f112, %rs30;
	add.f32 	%f171, %f100, %f112;
	ld.global.nc.u8 	%rs31, [%rd11+3];
	cvt.u16.u8 	%rs32, %rs31;
	cvt.rn.f32.u16 	%f113, %rs32;
	add.f32 	%f172, %f102, %f113;
	add.s32 	%r93, %r93, 4;
	setp.ne.s32 	%p5, %r93, %r95;
	@%p5 bra 	$L__BB0_3;
$L__BB0_4:
	setp.eq.s32 	%p6, %r6, 0;
	@%p6 bra 	$L__BB0_9;
	setp.eq.s32 	%p7, %r6, 1;
	@%p7 bra 	$L__BB0_7;
	cvt.rn.f32.u32 	%f115, %r95;
	mul.f32 	%f116, %f44, %f115;
	div.rn.f32 	%f117, %f116, %f5;
	fma.rn.f32 	%f118, %f2, %f117, %f1;
	add.f32 	%f119, %f118, 0f3F000000;
	cvt.rzi.s32.f32 	%r61, %f119;
	max.s32 	%r62, %r61, 0;
	min.s32 	%r63, %r62, %r4;
	fma.rn.f32 	%f120, %f4, %f117, %f3;
	add.f32 	%f121, %f120, 0f3F000000;
	cvt.rzi.s32.f32 	%r64, %f121;
	max.s32 	%r65, %r64, 0;
	min.u32 	%r66, %r65, %r5;
	mad.lo.s32 	%r67, %r66, %r13, %r63;
	shl.b32 	%r68, %r67, 2;
	cvt.s64.s32 	%rd12, %r68;
	add.s64 	%rd13, %rd1, %rd12;
	ld.global.nc.u8 	%rs33, [%rd13];
	cvt.u16.u8 	%rs34, %rs33;
	cvt.rn.f32.u16 	%f122, %rs34;
	add.f32 	%f123, %f169, %f122;
	ld.global.nc.u8 	%rs35, [%rd13+1];
	cvt.u16.u8 	%rs36, %rs35;
	cvt.rn.f32.u16 	%f124, %rs36;
	add.f32 	%f125, %f170, %f124;
	ld.global.nc.u8 	%rs37, [%rd13+2];
	cvt.u16.u8 	%rs38, %rs37;
	cvt.rn.f32.u16 	%f126, %rs38;
	add.f32 	%f127, %f171, %f126;
	ld.global.nc.u8 	%rs39, [%rd13+3];
	cvt.u16.u8 	%rs40, %rs39;
	cvt.rn.f32.u16 	%f128, %rs40;
	add.f32 	%f129, %f172, %f128;
	add.s32 	%r69, %r95, 1;
	cvt.rn.f32.u32 	%f130, %r69;
	mul.f32 	%f131, %f44, %f130;
	div.rn.f32 	%f132, %f131, %f5;
	fma.rn.f32 	%f133, %f2, %f132, %f1;
	add.f32 	%f134, %f133, 0f3F000000;
	cvt.rzi.s32.f32 	%r70, %f134;
	max.s32 	%r71, %r70, 0;
	min.s32 	%r72, %r71, %r4;
	fma.rn.f32 	%f135, %f4, %f132, %f3;
	add.f32 	%f136, %f135, 0f3F000000;
	cvt.rzi.s32.f32 	%r73, %f136;
	max.s32 	%r74, %r73, 0;
	min.u32 	%r75, %r74, %r5;
	mad.lo.s32 	%r76, %r75, %r13, %r72;
	shl.b32 	%r77, %r76, 2;
	cvt.s64.s32 	%rd14, %r77;
	add.s64 	%rd15, %rd1, %rd14;
	ld.global.nc.u8 	%rs41, [%rd15];
	cvt.u16.u8 	%rs42, %rs41;
	cvt.rn.f32.u16 	%f137, %rs42;
	add.f32 	%f169, %f123, %f137;
	ld.global.nc.u8 	%rs43, [%rd15+1];
	cvt.u16.u8 	%rs44, %rs43;
	cvt.rn.f32.u16 	%f138, %rs44;
	add.f32 	%f170, %f125, %f138;
	ld.global.nc.u8 	%rs45, [%rd15+2];
	cvt.u16.u8 	%rs46, %rs45;
	cvt.rn.f32.u16 	%f139, %rs46;
	add.f32 	%f171, %f127, %f139;
	ld.global.nc.u8 	%rs47, [%rd15+3];
	cvt.u16.u8 	%rs48, %rs47;
	cvt.rn.f32.u16 	%f140, %rs48;
	add.f32 	%f172, %f129, %f140;
	add.s32 	%r95, %r95, 2;
$L__BB0_7:
	and.b32  	%r78, %r3, 1;
	setp.eq.b32 	%p8, %r78, 1;
	not.pred 	%p9, %p8;
	@%p9 bra 	$L__BB0_9;
	cvt.rn.f32.u32 	%f141, %r95;
	mul.f32 	%f142, %f44, %f141;
	div.rn.f32 	%f143, %f142, %f5;
	fma.rn.f32 	%f144, %f2, %f143, %f1;
	add.f32 	%f145, %f144, 0f3F000000;
	cvt.rzi.s32.f32 	%r79, %f145;
	max.s32 	%r80, %r79, 0;
	min.s32 	%r81, %r80, %r4;
	fma.rn.f32 	%f146, %f4, %f143, %f3;
	add.f32 	%f147, %f146, 0f3F000000;
	cvt.rzi.s32.f32 	%r82, %f147;
	max.s32 	%r83, %r82, 0;
	min.u32 	%r84, %r83, %r5;
	mad.lo.s32 	%r85, %r84, %r13, %r81;
	shl.b32 	%r86, %r85, 2;
	cvt.s64.s32 	%rd16, %r86;
	add.s64 	%rd17, %rd1, %rd16;
	ld.global.nc.u8 	%rs49, [%rd17];
	cvt.u16.u8 	%rs50, %rs49;
	cvt.rn.f32.u16 	%f148, %rs50;
	add.f32 	%f169, %f169, %f148;
	ld.global.nc.u8 	%rs51, [%rd17+1];
	cvt.u16.u8 	%rs52, %rs51;
	cvt.rn.f32.u16 	%f149, %rs52;
	add.f32 	%f170, %f170, %f149;
	ld.global.nc.u8 	%rs53, [%rd17+2];
	cvt.u16.u8 	%rs54, %rs53;
	cvt.rn.f32.u16 	%f150, %rs54;
	add.f32 	%f171, %f171, %f150;
	ld.global.nc.u8 	%rs55, [%rd17+3];
	cvt.u16.u8 	%rs56, %rs55;
	cvt.rn.f32.u16 	%f151, %rs56;
	add.f32 	%f172, %f172, %f151;
$L__BB0_9:
	rcp.rn.f32 	%f152, %f5;
	mad.lo.s32 	%r87, %r13, %r22, %r1;
	shl.b32 	%r88, %r87, 2;
	fma.rn.f32 	%f153, %f152, %f169, 0f3F000000;
	max.f32 	%f154, %f153, 0f00000000;
	min.f32 	%f155, %f154, 0f437F0000;
	cvt.rzi.u32.f32 	%r89, %f155;
	cvt.s64.s32 	%rd18, %r88;
	cvta.to.global.u64 	%rd19, %rd2;
	add.s64 	%rd20, %rd19, %rd18;
	st.global.u8 	[%rd20], %r89;
	fma.rn.f32 	%f156, %f152, %f170, 0f3F000000;
	max.f32 	%f157, %f156, 0f00000000;
	min.f32 	%f158, %f157, 0f437F0000;
	cvt.rzi.u32.f32 	%r90, %f158;
	st.global.u8 	[%rd20+1], %r90;
	fma.rn.f32 	%f159, %f152, %f171, 0f3F000000;
	max.f32 	%f160, %f159, 0f00000000;
	min.f32 	%f161, %f160, 0f437F0000;
	cvt.rzi.u32.f32 	%r91, %f161;
	st.global.u8 	[%rd20+2], %r91;
	fma.rn.f32 	%f162, %f152, %f172, 0f3F000000;
	max.f32 	%f163, %f162, 0f00000000;
	min.f32 	%f164, %f163, 0f437F0000;
	cvt.rzi.u32.f32 	%r92, %f164;
	st.global.u8 	[%rd20+3], %r92;
$L__BB0_10:
	ret;

}


// ===== COMPILED SASS (sm_100) =====

	.target	sm_100

	.elftype	@"ET_EXEC"


//--------------------- .note.nv.tkinfo           --------------------------
	.section	.note.nv.tkinfo,"",@"SHT_NOTE"
	.sectionflags	@"SHF_NOTE_NV_TKINFO"
	.tkinfo
        /*0018*/ 	.word	0x00000002
        /*0030*/ 	.string	""
        /*0030*/ 	.string	"ptxas"
        /*0030*/ 	.string	"Cuda compilation tools, release 13.0, V13.0.88"
        /*0030*/ 	.string	"Build cuda_13.0.r13.0/compiler.36424714_0"
        /*0030*/ 	.string	"-arch sm_100 -m 64 "



//--------------------- .note.nv.cuinfo           --------------------------
	.section	.note.nv.cuinfo,"",@"SHT_NOTE"
	.sectionflags	@"SHF_NOTE_NV_CUINFO"
        /*0018*/ 	.short	0x0002
        /*001a*/ 	.short	0x0064
        /*001c*/ 	.short	0x0082
	.zero		2


//--------------------- .nv.info                  --------------------------
	.section	.nv.info,"",@"SHT_CUDA_INFO"
	.align	4


	//----- nvinfo : EIATTR_REGCOUNT
	.align		4
        /*0000*/ 	.byte	0x04, 0x2f
        /*0002*/ 	.short	(.L_1 - .L_0)
	.align		4
.L_0:
        /*0004*/ 	.word	index@(zoom_blur)
        /*0008*/ 	.word	0x0000001d


	//----- nvinfo : EIATTR_FRAME_SIZE
	.align		4
.L_1:
        /*000c*/ 	.byte	0x04, 0x11
        /*000e*/ 	.short	(.L_3 - .L_2)
	.align		4
.L_2:
        /*0010*/ 	.word	index@($__internal_2_$__cuda_sm3x_div_rn_noftz_f32_slowpath)
        /*0014*/ 	.word	0x00000000


	//----- nvinfo : EIATTR_FRAME_SIZE
	.align		4
.L_3:
        /*0018*/ 	.byte	0x04, 0x11
        /*001a*/ 	.short	(.L_5 - .L_4)
	.align		4
.L_4:
        /*001c*/ 	.word	index@($__internal_1_$__cuda_sm20_sqrt_rn_f32_slowpath)
        /*0020*/ 	.word	0x00000000


	//----- nvinfo : EIATTR_FRAME_SIZE
	.align		4
.L_5:
        /*0024*/ 	.byte	0x04, 0x11
        /*0026*/ 	.short	(.L_7 - .L_6)
	.align		4
.L_6:
        /*0028*/ 	.word	index@($__internal_0_$__cuda_sm20_rcp_rn_f32_slowpath)
        /*002c*/ 	.word	0x00000000


	//----- nvinfo : EIATTR_FRAME_SIZE
	.align		4
.L_7:
        /*0030*/ 	.byte	0x04, 0x11
        /*0032*/ 	.short	(.L_9 - .L_8)
	.align		4
.L_8:
        /*0034*/ 	.word	index@(zoom_blur)
        /*0038*/ 	.word	0x00000000


	//----- nvinfo : EIATTR_MIN_STACK_SIZE
	.align		4
.L_9:
        /*003c*/ 	.byte	0x04, 0x12
        /*003e*/ 	.short	(.L_11 - .L_10)
	.align		4
.L_10:
        /*0040*/ 	.word	index@(zoom_blur)
        /*0044*/ 	.word	0x00000000
.L_11:


//--------------------- .nv.compat                --------------------------
	.section	.nv.compat,"",@"SHT_CUDA_COMPAT_INFO"
	.align	4
        /*0000*/ 	.byte	0x02, 0x09, 0x00, 0x00, 0x02, 0x02, 0x01, 0x00, 0x02, 0x05, 0x05, 0x00, 0x03, 0x07, 0x01, 0x01
        /*0010*/ 	.byte	0x02, 0x03, 0x00, 0x00, 0x02, 0x06, 0x01, 0x00, 0x04, 0x0b, 0x08, 0x00, 0x01, 0x00, 0x00, 0x00
        /*0020*/ 	.byte	0x00, 0x00, 0x00, 0x00


//--------------------- .nv.info.zoom_blur        --------------------------
	.section	.nv.info.zoom_blur,"",@"SHT_CUDA_INFO"
	.sectionflags	@""
	.align	4


	//----- nvinfo : EIATTR_CUDA_API_VERSION
	.align		4
        /*0000*/ 	.byte	0x04, 0x37
        /*0002*/ 	.short	(.L_13 - .L_12)
.L_12:
        /*0004*/ 	.word	0x00000082


	//----- nvinfo : EIATTR_KPARAM_INFO
	.align		4
.L_13:
        /*0008*/ 	.byte	0x04, 0x17
        /*000a*/ 	.short	(.L_15 - .L_14)
.L_14:
        /*000c*/ 	.word	0x00000000
        /*0010*/ 	.short	0x0006
        /*0012*/ 	.short	0x0020
        /*0014*/ 	.byte	0x00, 0xf0, 0x11, 0x00


	//----- nvinfo : EIATTR_KPARAM_INFO
	.align		4
.L_15:
        /*0018*/ 	.byte	0x04, 0x17
        /*001a*/ 	.short	(.L_17 - .L_16)
.L_16:
        /*001c*/ 	.word	0x00000000
        /*0020*/ 	.short	0x0005
        /*0022*/ 	.short	0x001c
        /*0024*/ 	.byte	0x00, 0xf0, 0x11, 0x00


	//----- nvinfo : EIATTR_KPARAM_INFO
	.align		4
.L_17:
        /*0028*/ 	.byte	0x04, 0x17
        /*002a*/ 	.short	(.L_19 - .L_18)
.L_18:
        /*002c*/ 	.word	0x00000000
        /*0030*/ 	.short	0x0004
        /*0032*/ 	.short	0x0018
        /*0034*/ 	.byte	0x00, 0xf0, 0x11, 0x00


	//----- nvinfo : EIATTR_KPARAM_INFO
	.align		4
.L_19:
        /*0038*/ 	.byte	0x04, 0x17
        /*003a*/ 	.short	(.L_21 - .L_20)
.L_20:
        /*003c*/ 	.word	0x00000000
        /*0040*/ 	.short	0x0003
        /*0042*/ 	.short	0x0014
        /*0044*/ 	.byte	0x00, 0xf0, 0x11, 0x00


	//----- nvinfo : EIATTR_KPARAM_INFO
	.align		4
.L_21:
        /*0048*/ 	.byte	0x04, 0x17
        /*004a*/ 	.short	(.L_23 - .L_22)
.L_22:
        /*004c*/ 	.word	0x00000000
        /*0050*/ 	.short	0x0002
        /*0052*/ 	.short	0x0010
        /*0054*/ 	.byte	0x00, 0xf0, 0x11, 0x00


	//----- nvinfo : EIATTR_KPARAM_INFO
	.align		4
.L_23:
        /*0058*/ 	.byte	0x04, 0x17
        /*005a*/ 	.short	(.L_25 - .L_24)
.L_24:
        /*005c*/ 	.word	0x00000000
        /*0060*/ 	.short	0x0001
        /*0062*/ 	.short	0x0008
        /*0064*/ 	.byte	0x00, 0xf5, 0x21, 0x00


	//----- nvinfo : EIATTR_KPARAM_INFO
	.align		4
.L_25:
        /*0068*/ 	.byte	0x04, 0x17
        /*006a*/ 	.short	(.L_27 - .L_26)
.L_26:
        /*006c*/ 	.word	0x00000000
        /*0070*/ 	.short	0x0000
        /*0072*/ 	.short	0x0000
        /*0074*/ 	.byte	0x00, 0xf5, 0x21, 0x00


	//----- nvinfo : EIATTR_SPARSE_MMA_MASK
	.align		4
.L_27:
        /*0078*/ 	.byte	0x03, 0x50
        /*007a*/ 	.short	0x0000


	//----- nvinfo : EIATTR_MAXREG_COUNT
	.align		4
        /*007c*/ 	.byte	0x03, 0x1b
        /*007e*/ 	.short	0x00ff


	//----- nvinfo : EIATTR_MERCURY_ISA_VERSION
	.align		4
        /*0080*/ 	.byte	0x03, 0x5f
        /*0082*/ 	.short	0x0101


	//----- nvinfo : EIATTR_VRC_CTA_INIT_COUNT
	.align		4
        /*0084*/ 	.byte	0x02, 0x4a
	.zero		1
	.zero		1


	//----- nvinfo : EIATTR_EXIT_INSTR_OFFSETS
	.align		4
        /*0088*/ 	.byte	0x04, 0x1c
        /*008a*/ 	.short	(.L_29 - .L_28)


	//   ....[0]....
.L_28:
        /*008c*/ 	.word	0x000000c0


	//   ....[1]....
        /*0090*/ 	.word	0x00001a30


	//----- nvinfo : EIATTR_CRS_STACK_SIZE
	.align		4
.L_29:
        /*0094*/ 	.byte	0x04, 0x1e
        /*0096*/ 	.short	(.L_31 - .L_30)
.L_30:
        /*0098*/ 	.word	0x00000000


	//----- nvinfo : EIATTR_CBANK_PARAM_SIZE
	.align		4
.L_31:
        /*009c*/ 	.byte	0x03, 0x19
        /*009e*/ 	.short	0x0024


	//----- nvinfo : EIATTR_PARAM_CBANK
	.align		4
        /*00a0*/ 	.byte	0x04, 0x0a
        /*00a2*/ 	.short	(.L_33 - .L_32)
	.align		4
.L_32:
        /*00a4*/ 	.word	index@(.nv.constant0.zoom_blur)
        /*00a8*/ 	.short	0x0380
        /*00aa*/ 	.short	0x0024


	//----- nvinfo : EIATTR_SW_WAR
	.align		4
.L_33:
        /*00ac*/ 	.byte	0x04, 0x36
        /*00ae*/ 	.short	(.L_35 - .L_34)
.L_34:
        /*00b0*/ 	.word	0x00000008
.L_35:


//--------------------- .nv.callgraph             --------------------------
	.section	.nv.callgraph,"",@"SHT_CUDA_CALLGRAPH"
	.align	4
	.sectionentsize	8
	.align		4
        /*0000*/ 	.word	0x00000000
	.align		4
        /*0004*/ 	.word	0xffffffff
	.align		4
        /*0008*/ 	.word	0x00000000
	.align		4
        /*000c*/ 	.word	0xfffffffe
	.align		4
        /*0010*/ 	.word	0x00000000
	.align		4
        /*0014*/ 	.word	0xfffffffd
	.align		4
        /*0018*/ 	.word	0x00000000
	.align		4
        /*001c*/ 	.word	0xfffffffc


//--------------------- .text.zoom_blur           --------------------------
	.section	.text.zoom_blur,"ax",@progbits
	.align	128
        .global         zoom_blur
        .type           zoom_blur,@function
        .size           zoom_blur,(.L_x_47 - zoom_blur)
        .other          zoom_blur,@"STO_CUDA_ENTRY STV_DEFAULT"
zoom_blur:
.text.zoom_blur:
[----:B------:R-:W-:Y:S01]  /*0000*/  LDC R1, c[0x0][0x37c] ;  /* 0x0000df00ff017b82 */ /* 0x000fe20000000800 */
[----:B------:R-:W0:Y:S07]  /*0010*/  S2R R0, SR_TID.Y ;  /* 0x0000000000007919 */ /* 0x000e2e0000002200 */
[----:B------:R-:W1:Y:S01]  /*0020*/  LDC R10, c[0x0][0x360] ;  /* 0x0000d800ff0a7b82 */ /* 0x000e620000000800 */
[----:B------:R-:W2:Y:S01]  /*0030*/  LDCU.64 UR6, c[0x0][0x390] ;  /* 0x00007200ff0677ac */ /* 0x000ea20008000a00 */
[----:B------:R-:W1:Y:S06]  /*0040*/  S2R R3, SR_TID.X ;  /* 0x0000000000037919 */ /* 0x000e6c0000002100 */
[----:B------:R-:W0:Y:S08]  /*0050*/  S2UR UR5, SR_CTAID.Y ;  /* 0x00000000000579c3 */ /* 0x000e300000002600 */
[----:B------:R-:W0:Y:S08]  /*0060*/  LDC R13, c[0x0][0x364] ;  /* 0x0000d900ff0d7b82 */ /* 0x000e300000000800 */
[----:B------:R-:W1:Y:S01]  /*0070*/  S2UR UR4, SR_CTAID.X ;  /* 0x00000000000479c3 */ /* 0x000e620000002500 */
[----:B0-----:R-:W-:-:S05]  /*0080*/  IMAD R13, R13, UR5, R0 ;  /* 0x000000050d0d7c24 */ /* 0x001fca000f8e0200 */
[----:B--2---:R-:W-:Y:S01]  /*0090*/  ISETP.GE.AND P0, PT, R13, UR7, PT ;  /* 0x000000070d007c0c */ /* 0x004fe2000bf06270 */
[----:B-1----:R-:W-:-:S05]  /*00a0*/  IMAD R10, R10, UR4, R3 ;  /* 0x000000040a0a7c24 */ /* 0x002fca000f8e0203 */
[----:B------:R-:W-:-:S13]  /*00b0*/  ISETP.GE.OR P0, PT, R10, UR6, P0 ;  /* 0x000000060a007c0c */ /* 0x000fda0008706670 */
[----:B------:R-:W-:Y:S05]  /*00c0*/  @P0 EXIT ;  /* 0x000000000000094d */ /* 0x000fea0003800000 */
[----:B------:R-:W0:Y:S01]  /*00d0*/  LDCU.64 UR4, c[0x0][0x398] ;  /* 0x00007300ff0477ac */ /* 0x000e220008000a00 */
[----:B------:R-:W-:Y:S01]  /*00e0*/  I2FP.F32.U32 R8, UR7 ;  /* 0x0000000700087c45 */ /* 0x000fe20008201000 */
[----:B------:R-:W-:Y:S01]  /*00f0*/  BSSY.RECONVERGENT B0, `(.L_x_0) ;  /* 0x0000015000007945 */ /* 0x000fe20003800200 */
[----:B------:R-:W-:Y:S02]  /*0100*/  I2FP.F32.U32 R11, R13 ;  /* 0x0000000d000b7245 */ /* 0x000fe40000201000 */
[----:B------:R-:W-:Y:S02]  /*0110*/  I2FP.F32.S32 R6, UR6 ;  /* 0x0000000600067c45 */ /* 0x000fe40008201400 */
[----:B------:R-:W-:Y:S01]  /*0120*/  I2FP.F32.S32 R9, R10 ;  /* 0x0000000a00097245 */ /* 0x000fe20000201400 */
[----:B0-----:R-:W-:-:S04]  /*0130*/  FFMA R8, R8, UR5, -R11 ;  /* 0x0000000508087c23 */ /* 0x001fc8000800080b */
[----:B------:R-:W-:Y:S01]  /*0140*/  FFMA R6, R6, UR4, -R9 ;  /* 0x0000000406067c23 */ /* 0x000fe20008000809 */
[----:B------:R-:W-:-:S04]  /*0150*/  FMUL R3, R8, R8 ;  /* 0x0000000808037220 */ /* 0x000fc80000400000 */
[----:B------:R-:W-:-:S04]  /*0160*/  FFMA R0, R6, R6, R3 ;  /* 0x0000000606007223 */ /* 0x000fc80000000003 */
[----:B------:R-:W-:Y:S01]  /*0170*/  VIADD R2, R0, 0xf3000000 ;  /* 0xf300000000027836 */ /* 0x000fe20000000000 */
[----:B------:R0:W1:Y:S04]  /*0180*/  MUFU.RSQ R3, R0 ;  /* 0x0000000000037308 */ /* 0x0000680000001400 */
[----:B------:R-:W-:-:S13]  /*0190*/  ISETP.GT.U32.AND P0, PT, R2, 0x727fffff, PT ;  /* 0x727fffff0200780c */ /* 0x000fda0003f04070 */
[----:B01----:R-:W-:Y:S05]  /*01a0*/  @!P0 BRA `(.L_x_1) ;  /* 0x0000000000148947 */ /* 0x003fea0003800000 */
[----:B------:R-:W-:Y:S01]  /*01b0*/  BSSY.RECONVERGENT B1, `(.L_x_2) ;  /* 0x0000003000017945 */ /* 0x000fe20003800200 */
[----:B------:R-:W-:-:S07]  /*01c0*/  MOV R12, 0x1e0 ;  /* 0x000001e0000c7802 */ /* 0x000fce0000000f00 */
[----:B------:R-:W-:Y:S05]  /*01d0*/  CALL.REL.NOINC `($__internal_1_$__cuda_sm20_sqrt_rn_f32_slowpath) ;  /* 0x0000001800ec7944 */ /* 0x000fea0003c00000 */
[----:B------:R-:W-:Y:S05]  /*01e0*/  BSYNC.RECONVERGENT B1 ;  /* 0x0000000000017941 */ /* 0x000fea0003800200 */
.L_x_2:
[----:B------:R-:W-:Y:S05]  /*01f0*/  BRA `(.L_x_3) ;  /* 0x0000000000107947 */ /* 0x000fea0003800000 */
.L_x_1:
[----:B------:R-:W-:Y:S01]  /*0200*/  FMUL.FTZ R5, R0, R3 ;  /* 0x0000000300057220 */ /* 0x000fe20000410000 */
[----:B------:R-:W-:-:S03]  /*0210*/  FMUL.FTZ R3, R3, 0.5 ;  /* 0x3f00000003037820 */ /* 0x000fc60000410000 */
[----:B------:R-:W-:-:S04]  /*0220*/  FFMA R0, -R5, R5, R0 ;  /* 0x0000000505007223 */ /* 0x000fc80000000100 */
[----:B------:R-:W-:-:S07]  /*0230*/  FFMA R0, R0, R3, R5 ;  /* 0x0000000300007223 */ /* 0x000fce0000000005 */
.L_x_3:
[----:B------:R-:W-:Y:S05]  /*0240*/  BSYNC.RECONVERGENT B0 ;  /* 0x0000000000007941 */ /* 0x000fea0003800200 */
.L_x_0:
[----:B------:R-:W0:Y:S01]  /*0250*/  LDCU UR4, c[0x0][0x3a0] ;  /* 0x00007400ff0477ac */ /* 0x000e220008000800 */
[----:B------:R-:W-:Y:S01]  /*0260*/  BSSY.RECONVERGENT B0, `(.L_x_4) ;  /* 0x00000c3000007945 */ /* 0x000fe20003800200 */
[----:B------:R-:W-:Y:S02]  /*0270*/  HFMA2 R16, -RZ, RZ, 0, 0 ;  /* 0x00000000ff107431 */ /* 0x000fe400000001ff */
[----:B------:R-:W-:Y:S01]  /*0280*/  IMAD.MOV.U32 R20, RZ, RZ, RZ ;  /* 0x000000ffff147224 */ /* 0x000fe200078e00ff */
[----:B------:R-:W1:Y:S01]  /*0290*/  LDCU.64 UR6, c[0x0][0x358] ;  /* 0x00006b00ff0677ac */ /* 0x000e620008000a00 */
[----:B------:R-:W-:Y:S02]  /*02a0*/  IMAD.MOV.U32 R7, RZ, RZ, RZ ;  /* 0x000000ffff077224 */ /* 0x000fe400078e00ff */
[----:B------:R-:W-:Y:S01]  /*02b0*/  IMAD.MOV.U32 R18, RZ, RZ, RZ ;  /* 0x000000ffff127224 */ /* 0x000fe200078e00ff */
[----:B------:R-:W2:Y:S01]  /*02c0*/  LDCU UR10, c[0x0][0x390] ;  /* 0x00007200ff0a77ac */ /* 0x000ea20008000800 */
[----:B------:R-:W-:Y:S01]  /*02d0*/  IMAD.MOV.U32 R22, RZ, RZ, RZ ;  /* 0x000000ffff167224 */ /* 0x000fe200078e00ff */
[----:B------:R-:W3:Y:S01]  /*02e0*/  LDCU UR11, c[0x0][0x3a0] ;  /* 0x00007400ff0b77ac */ /* 0x000ee20008000800 */
[----:B------:R-:W4:Y:S01]  /*02f0*/  LDCU.64 UR8, c[0x0][0x380] ;  /* 0x00007000ff0877ac */ /* 0x000f220008000a00 */
[----:B0-----:R-:W-:Y:S01]  /*0300*/  FMUL R0, R0, UR4 ;  /* 0x0000000400007c20 */ /* 0x001fe20008400000 */
[----:B------:R-:W0:Y:S03]  /*0310*/  LDCU.64 UR4, c[0x0][0x390] ;  /* 0x00007200ff0477ac */ /* 0x000e260008000a00 */
[----:B------:R-:W-:-:S05]  /*0320*/  FMUL R0, R0, 0.050000000745058059692 ;  /* 0x3d4ccccd00007820 */ /* 0x000fca0000400000 */
[----:B------:R-:W-:-:S06]  /*0330*/  FMNMX R0, R0, 32, PT ;  /* 0x4200000000007809 */ /* 0x000fcc0003800000 */
[----:B------:R-:W5:Y:S01]  /*0340*/  F2I.TRUNC.NTZ R0, R0 ;  /* 0x0000000000007305 */ /* 0x000f62000020f100 */
[----:B0-----:R-:W-:Y:S02]  /*0350*/  UIADD3 UR4, UPT, UPT, UR4, -0x1, URZ ;  /* 0xffffffff04047890 */ /* 0x001fe4000fffe0ff */
[----:B------:R-:W-:Y:S01]  /*0360*/  UIADD3 UR5, UPT, UPT, UR5, -0x1, URZ ;  /* 0xffffffff05057890 */ /* 0x000fe2000fffe0ff */
[C---:B-----5:R-:W-:Y:S02]  /*0370*/  ISETP.GE.AND P0, PT, R0.reuse, 0x4, PT ;  /* 0x000000040000780c */ /* 0x060fe40003f06270 */
[----:B------:R-:W-:-:S04]  /*0380*/  VIMNMX R5, PT, PT, R0, 0x1, !PT ;  /* 0x0000000100057848 */ /* 0x000fc80007fe0100 */
[----:B------:R-:W-:Y:S02]  /*0390*/  I2FP.F32.U32 R4, R5 ;  /* 0x0000000500047245 */ /* 0x000fe40000201000 */
[----:B------:R-:W-:-:S05]  /*03a0*/  LOP3.LUT R3, R5, 0x3, RZ, 0xc0, !PT ;  /* 0x0000000305037812 */ /* 0x000fca00078ec0ff */
[----:B-1234-:R-:W-:Y:S05]  /*03b0*/  @!P0 BRA `(.L_x_5) ;  /* 0x0000000800b48947 */ /* 0x01efea0003800000 */
[----:B------:R-:W-:Y:S01]  /*03c0*/  LOP3.LUT R7, R5, 0x7ffffffc, RZ, 0xc0, !PT ;  /* 0x7ffffffc05077812 */ /* 0x000fe200078ec0ff */
[----:B------:R-:W-:Y:S01]  /*03d0*/  IMAD.MOV.U32 R20, RZ, RZ, RZ ;  /* 0x000000ffff147224 */ /* 0x000fe200078e00ff */
[----:B------:R-:W-:-:S07]  /*03e0*/  MOV R2, RZ ;  /* 0x000000ff00027202 */ /* 0x000fce0000000f00 */
.L_x_14:
[----:B------:R-:W0:Y:S01]  /*03f0*/  MUFU.RCP R15, R4 ;  /* 0x00000004000f7308 */ /* 0x000e220000001000 */
[----:B------:R-:W-:Y:S01]  /*0400*/  I2FP.F32.U32 R0, R2 ;  /* 0x0000000200007245 */ /* 0x000fe20000201000 */
[----:B------:R-:W-:Y:S04]  /*0410*/  BSSY.RECONVERGENT B1, `(.L_x_6) ;  /* 0x000000c000017945 */ /* 0x000fe80003800200 */
[----:B------:R-:W-:-:S04]  /*0420*/  FMUL R0, R0, UR11 ;  /* 0x0000000b00007c20 */ /* 0x000fc80008400000 */
[----:B------:R-:W1:Y:S01]  /*0430*/  FCHK P0, R0, R4 ;  /* 0x0000000400007302 */ /* 0x000e620000000000 */
[----:B0-----:R-:W-:-:S04]  /*0440*/  FFMA R12, -R4, R15, 1 ;  /* 0x3f800000040c7423 */ /* 0x001fc8000000010f */
[----:B------:R-:W-:-:S04]  /*0450*/  FFMA R15, R15, R12, R15 ;  /* 0x0000000c0f0f7223 */ /* 0x000fc8000000000f */
[----:B------:R-:W-:-:S04]  /*0460*/  FFMA R12, R0, R15, RZ ;  /* 0x0000000f000c7223 */ /* 0x000fc800000000ff */
[----:B------:R-:W-:-:S04]  /*0470*/  FFMA R14, -R4, R12, R0 ;  /* 0x0000000c040e7223 */ /* 0x000fc80000000100 */
[----:B------:R-:W-:Y:S01]  /*0480*/  FFMA R12, R15, R14, R12 ;  /* 0x0000000e0f0c7223 */ /* 0x000fe2000000000c */
[----:B-1----:R-:W-:Y:S06]  /*0490*/  @!P0 BRA `(.L_x_7) ;  /* 0x00000000000c8947 */ /* 0x002fec0003800000 */
[----:B------:R-:W-:-:S07]  /*04a0*/  MOV R12, 0x4c0 ;  /* 0x000004c0000c7802 */ /* 0x000fce0000000f00 */
[----:B------:R-:W-:Y:S05]  /*04b0*/  CALL.REL.NOINC `($__internal_2_$__cuda_sm3x_div_rn_noftz_f32_slowpath) ;  /* 0x0000001800907944 */ /* 0x000fea0003c00000 */
[----:B------:R-:W-:-:S07]  /*04c0*/  IMAD.MOV.U32 R12, RZ, RZ, R0 ;  /* 0x000000ffff0c7224 */ /* 0x000fce00078e0000 */
.L_x_7:
[----:B------:R-:W-:Y:S05]  /*04d0*/  BSYNC.RECONVERGENT B1 ;  /* 0x0000000000017941 */ /* 0x000fea0003800200 */
.L_x_6:
[-C--:B------:R-:W-:Y:S01]  /*04e0*/  FFMA R0, R6, R12.reuse, R9 ;  /* 0x0000000c06007223 */ /* 0x080fe20000000009 */
[----:B------:R-:W-:-:S03]  /*04f0*/  FFMA R12, R8, R12, R11 ;  /* 0x0000000c080c7223 */ /* 0x000fc6000000000b */
[----:B------:R-:W-:Y:S01]  /*0500*/  FADD R0, R0, 0.5 ;  /* 0x3f00000000007421 */ /* 0x000fe20000000000 */
[----:B------:R-:W-:-:S05]  /*0510*/  FADD R17, R12, 0.5 ;  /* 0x3f0000000c117421 */ /* 0x000fca0000000000 */
[----:B------:R-:W0:Y:S08]  /*0520*/  F2I.TRUNC.NTZ R0, R0 ;  /* 0x0000000000007305 */ /* 0x000e30000020f100 */
[----:B------:R-:W1:Y:S01]  /*0530*/  F2I.TRUNC.NTZ R17, R17 ;  /* 0x0000001100117305 */ /* 0x000e62000020f100 */
[----:B0-----:R-:W-:-:S04]  /*0540*/  VIMNMX R12, PT, PT, RZ, R0, !PT ;  /* 0x00000000ff0c7248 */ /* 0x001fc80007fe0100 */
[----:B------:R-:W-:Y:S02]  /*0550*/  VIMNMX R12, PT, PT, R12, UR4, PT ;  /* 0x000000040c0c7c48 */ /* 0x000fe4000bfe0100 */
[----:B-1----:R-:W-:-:S04]  /*0560*/  VIMNMX R14, PT, PT, RZ, R17, !PT ;  /* 0x00000011ff0e7248 */ /* 0x002fc80007fe0100 */
[----:B------:R-:W-:-:S05]  /*0570*/  VIMNMX.U32 R15, PT, PT, R14, UR5, PT ;  /* 0x000000050e0f7c48 */ /* 0x000fca000bfe0000 */
[----:B------:R-:W-:-:S04]  /*0580*/  IMAD R12, R15, UR10, R12 ;  /* 0x0000000a0f0c7c24 */ /* 0x000fc8000f8e020c */
[----:B------:R-:W-:-:S05]  /*0590*/  IMAD.SHL.U32 R12, R12, 0x4, RZ ;  /* 0x000000040c0c7824 */ /* 0x000fca00078e00ff */
[----:B------:R-:W-:-:S04]  /*05a0*/  IADD3 R14, P0, PT, R12, UR8, RZ ;  /* 0x000000080c0e7c10 */ /* 0x000fc8000ff1e0ff */
[----:B------:R-:W-:-:S05]  /*05b0*/  LEA.HI.X.SX32 R15, R12, UR9, 0x1, P0 ;  /* 0x000000090c0f7c11 */ /* 0x000fca00080f0eff */
[----:B------:R-:W2:Y:S04]  /*05c0*/  LDG.E.U8.CONSTANT R23, desc[UR6][R14.64] ;  /* 0x000000060e177981 */ /* 0x000ea8000c1e9100 */
[----:B------:R-:W3:Y:S04]  /*05d0*/  LDG.E.U8.CONSTANT R21, desc[UR6][R14.64+0x1] ;  /* 0x000001060e157981 */ /* 0x000ee8000c1e9100 */
[----:B------:R-:W4:Y:S04]  /*05e0*/  LDG.E.U8.CONSTANT R12, desc[UR6][R14.64+0x2] ;  /* 0x000002060e0c7981 */ /* 0x000f28000c1e9100 */
[----:B------:R4:W5:Y:S01]  /*05f0*/  LDG.E.U8.CONSTANT R19, desc[UR6][R14.64+0x3] ;  /* 0x000003060e137981 */ /* 0x000962000c1e9100 */
[----:B------:R-:W0:Y:S01]  /*0600*/  MUFU.RCP R25, R4 ;  /* 0x0000000400197308 */ /* 0x000e220000001000 */
[----:B------:R-:W-:Y:S01]  /*0610*/  VIADD R0, R2, 0x1 ;  /* 0x0000000102007836 */ /* 0x000fe20000000000 */
[----:B------:R-:W-:Y:S04]  /*0620*/  BSSY.RECONVERGENT B1, `(.L_x_8) ;  /* 0x0000015000017945 */ /* 0x000fe80003800200 */
[----:B------:R-:W-:-:S05]  /*0630*/  I2FP.F32.U32 R17, R0 ;  /* 0x0000000000117245 */ /* 0x000fca0000201000 */
[----:B------:R-:W-:-:S04]  /*0640*/  FMUL R17, R17, UR11 ;  /* 0x0000000b11117c20 */ /* 0x000fc80008400000 */
[----:B------:R-:W1:Y:S01]  /*0650*/  FCHK P0, R17, R4 ;  /* 0x0000000411007302 */ /* 0x000e620000000000 */
[----:B0-----:R-:W-:-:S04]  /*0660*/  FFMA R0, -R4, R25, 1 ;  /* 0x3f80000004007423 */ /* 0x001fc80000000119 */
[----:B------:R-:W-:-:S04]  /*0670*/  FFMA R0, R25, R0, R25 ;  /* 0x0000000019007223 */ /* 0x000fc80000000019 */
[----:B------:R-:W-:-:S04]  /*0680*/  FFMA R25, R0, R17, RZ ;  /* 0x0000001100197223 */ /* 0x000fc800000000ff */
[----:B------:R-:W-:-:S04]  /*0690*/  FFMA R24, -R4, R25, R17 ;  /* 0x0000001904187223 */ /* 0x000fc80000000111 */
[----:B------:R-:W-:Y:S01]  /*06a0*/  FFMA R0, R0, R24, R25 ;  /* 0x0000001800007223 */ /* 0x000fe20000000019 */
[----:B--2---:R-:W-:Y:S02]  /*06b0*/  I2FP.F32.U32 R23, R23 ;  /* 0x0000001700177245 */ /* 0x004fe40000201000 */
[----:B---3--:R-:W-:-:S03]  /*06c0*/  I2FP.F32.U32 R21, R21 ;  /* 0x0000001500157245 */ /* 0x008fc60000201000 */
[----:B------:R-:W-:Y:S01]  /*06d0*/  FADD R22, R23, R22 ;  /* 0x0000001617167221 */ /* 0x000fe20000000000 */
[----:B----4-:R-:W-:Y:S01]  /*06e0*/  I2FP.F32.U32 R15, R12 ;  /* 0x0000000c000f7245 */ /* 0x010fe20000201000 */
[----:B------:R-:W-:Y:S01]  /*06f0*/  FADD R18, R21, R18 ;  /* 0x0000001215127221 */ /* 0x000fe20000000000 */
[----:B-----5:R-:W-:-:S03]  /*0700*/  I2FP.F32.U32 R19, R19 ;  /* 0x0000001300137245 */ /* 0x020fc60000201000 */
[----:B------:R-:W-:Y:S02]  /*0710*/  FADD R16, R15, R16 ;  /* 0x000000100f107221 */ /* 0x000fe40000000000 */
[----:B------:R-:W-:Y:S01]  /*0720*/  FADD R20, R19, R20 ;  /* 0x0000001413147221 */ /* 0x000fe20000000000 */
[----:B-1----:R-:W-:Y:S06]  /*0730*/  @!P0 BRA `(.L_x_9) ;  /* 0x00000000000c8947 */ /* 0x002fec0003800000 */
[----:B------:R-:W-:Y:S02]  /*0740*/  MOV R0, R17 ;  /* 0x0000001100007202 */ /* 0x000fe40000000f00 */
[----:B------:R-:W-:-:S07]  /*0750*/  MOV R12, 0x770 ;  /* 0x00000770000c7802 */ /* 0x000fce0000000f00 */
[----:B------:R-:W-:Y:S05]  /*0760*/  CALL.REL.NOINC `($__internal_2_$__cuda_sm3x_div_rn_noftz_f32_slowpath) ;  /* 0x0000001400e47944 */ /* 0x000fea0003c00000 */
.L_x_9:
[----:B------:R-:W-:Y:S05]  /*0770*/  BSYNC.RECONVERGENT B1 ;  /* 0x0000000000017941 */ /* 0x000fea0003800200 */
.L_x_8:
        /* <DEDUP_REMOVED lines=38> */
[----:B------:R-:W-:Y:S01]  /*09e0*/  IMAD.MOV.U32 R0, RZ, RZ, R17 ;  /* 0x000000ffff007224 */ /* 0x000fe200078e0011 */
[----:B------:R-:W-:-:S07]  /*09f0*/  MOV R12, 0xa10 ;  /* 0x00000a10000c7802 */ /* 0x000fce0000000f00 */
[----:B------:R-:W-:Y:S05]  /*0a00*/  CALL.REL.NOINC `($__internal_2_$__cuda_sm3x_div_rn_noftz_f32_slowpath) ;  /* 0x00000014003c7944 */ /* 0x000fea0003c00000 */
.L_x_11:
[----:B------:R-:W-:Y:S05]  /*0a10*/  BSYNC.RECONVERGENT B1 ;  /* 0x0000000000017941 */ /* 0x000fea0003800200 */
.L_x_10:
        /* <DEDUP_REMOVED lines=10> */
[----:B------:R-:W-:-:S05]  /*0ac0*/  IMAD R0, R15, UR10, R0 ;  /* 0x0000000a0f007c24 */ /* 0x000fca000f8e0200 */
[----:B------:R-:W-:-:S04]  /*0ad0*/  SHF.L.U32 R0, R0, 0x2, RZ ;  /* 0x0000000200007819 */ /* 0x000fc800000006ff */
        /* <DEDUP_REMOVED lines=29> */
.L_x_13:
[----:B------:R-:W-:Y:S05]  /*0cb0*/  BSYNC.RECONVERGENT B1 ;  /* 0x0000000000017941 */ /* 0x000fea0003800200 */
.L_x_12:
        /* <DEDUP_REMOVED lines=17> */
[----:B------:R-:W5:Y:S01]  /*0dd0*/  LDG.E.U8.CONSTANT R23, desc[UR6][R14.64+0x3] ;  /* 0x000003060e177981 */ /* 0x000f62000c1e9100 */
[----:B------:R-:W-:-:S04]  /*0de0*/  IADD3 R2, PT, PT, R2, 0x4, RZ ;  /* 0x0000000402027810 */ /* 0x000fc80007ffe0ff */
[----:B------:R-:W-:Y:S02]  /*0df0*/  ISETP.NE.AND P0, PT, R2, R7, PT ;  /* 0x000000070200720c */ /* 0x000fe40003f05270 */
        /* <DEDUP_REMOVED lines=8> */
[----:B------:R-:W-:Y:S06]  /*0e80*/  @P0 BRA `(.L_x_14) ;  /* 0xfffffff400580947 */ /* 0x000fec000383ffff */
.L_x_5:
[----:B------:R-:W-:Y:S05]  /*0e90*/  BSYNC.RECONVERGENT B0 ;  /* 0x0000000000007941 */ /* 0x000fea0003800200 */
.L_x_4:
[----:B------:R-:W-:Y:S01]  /*0ea0*/  ISETP.NE.AND P0, PT, R3, RZ, PT ;  /* 0x000000ff0300720c */ /* 0x000fe20003f05270 */
[----:B------:R-:W-:-:S12]  /*0eb0*/  BSSY.RECONVERGENT B0, `(.L_x_15) ;  /* 0x000008f000007945 */ /* 0x000fd80003800200 */
[----:B------:R-:W-:Y:S05]  /*0ec0*/  @!P0 BRA `(.L_x_16) ;  /* 0x0000000800348947 */ /* 0x000fea0003800000 */
[----:B------:R-:W-:Y:S01]  /*0ed0*/  ISETP.NE.AND P0, PT, R3, 0x1, PT ;  /* 0x000000010300780c */ /* 0x000fe20003f05270 */
[----:B------:R-:W-:-:S12]  /*0ee0*/  BSSY.RECONVERGENT B1, `(.L_x_17) ;  /* 0x000005c000017945 */ /* 0x000fd80003800200 */
[----:B------:R-:W-:Y:S05]  /*0ef0*/  @!P0 BRA `(.L_x_18) ;  /* 0x0000000400688947 */ /* 0x000fea0003800000 */
[----:B------:R-:W0:Y:S01]  /*0f00*/  LDCU UR8, c[0x0][0x3a0] ;  /* 0x00007400ff0877ac */ /* 0x000e220008000800 */
[----:B------:R-:W1:Y:S01]  /*0f10*/  MUFU.RCP R3, R4 ;  /* 0x0000000400037308 */ /* 0x000e620000001000 */
[----:B------:R-:W-:Y:S01]  /*0f20*/  I2FP.F32.U32 R0, R7 ;  /* 0x0000000700007245 */ /* 0x000fe20000201000 */
[----:B------:R-:W-:Y:S04]  /*0f30*/  BSSY.RECONVERGENT B2, `(.L_x_19) ;  /* 0x000000c000027945 */ /* 0x000fe80003800200 */
[----:B0-----:R-:W-:Y:S01]  /*0f40*/  FMUL R15, R0, UR8 ;  /* 0x00000008000f7c20 */ /* 0x001fe20008400000 */
[----:B-1----:R-:W-:-:S03]  /*0f50*/  FFMA R2, -R4, R3, 1 ;  /* 0x3f80000004027423 */ /* 0x002fc60000000103 */
[----:B------:R-:W0:Y:S01]  /*0f60*/  FCHK P0, R15, R4 ;  /* 0x000000040f007302 */ /* 0x000e220000000000 */
[----:B------:R-:W-:-:S04]  /*0f70*/  FFMA R0, R3, R2, R3 ;  /* 0x0000000203007223 */ /* 0x000fc80000000003 */
[----:B------:R-:W-:-:S04]  /*0f80*/  FFMA R3, R0, R15, RZ ;  /* 0x0000000f00037223 */ /* 0x000fc800000000ff */
[----:B------:R-:W-:-:S04]  /*0f90*/  FFMA R2, -R4, R3, R15 ;  /* 0x0000000304027223 */ /* 0x000fc8000000010f */
[----:B------:R-:W-:Y:S01]  /*0fa0*/  FFMA R0, R0, R2, R3 ;  /* 0x0000000200007223 */ /* 0x000fe20000000003 */
[----:B0-----:R-:W-:Y:S06]  /*0fb0*/  @!P0 BRA `(.L_x_20) ;  /* 0x00000000000c8947 */ /* 0x001fec0003800000 */
[----:B------:R-:W-:Y:S01]  /*0fc0*/  IMAD.MOV.U32 R0, RZ, RZ, R15 ;  /* 0x000000ffff007224 */ /* 0x000fe200078e000f */
[----:B------:R-:W-:-:S07]  /*0fd0*/  MOV R12, 0xff0 ;  /* 0x00000ff0000c7802 */ /* 0x000fce0000000f00 */
[----:B------:R-:W-:Y:S05]  /*0fe0*/  CALL.REL.NOINC `($__internal_2_$__cuda_sm3x_div_rn_noftz_f32_slowpath) ;  /* 0x0000000c00c47944 */ /* 0x000fea0003c00000 */
.L_x_20:
[----:B------:R-:W-:Y:S05]  /*0ff0*/  BSYNC.RECONVERGENT B2 ;  /* 0x0000000000027941 */ /* 0x000fea0003800200 */
.L_x_19:
[-C--:B------:R-:W-:Y:S01]  /*1000*/  FFMA R2, R6, R0.reuse, R9 ;  /* 0x0000000006027223 */ /* 0x080fe20000000009 */
[----:B------:R-:W-:Y:S01]  /*1010*/  FFMA R0, R8, R0, R11 ;  /* 0x0000000008007223 */ /* 0x000fe2000000000b */
[----:B------:R-:W0:Y:S02]  /*1020*/  LDCU UR8, c[0x0][0x390] ;  /* 0x00007200ff0877ac */ /* 0x000e240008000800 */
[----:B------:R-:W-:Y:S01]  /*1030*/  FADD R2, R2, 0.5 ;  /* 0x3f00000002027421 */ /* 0x000fe20000000000 */
[----:B------:R-:W-:Y:S01]  /*1040*/  FADD R12, R0, 0.5 ;  /* 0x3f000000000c7421 */ /* 0x000fe20000000000 */
[----:B------:R-:W1:Y:S04]  /*1050*/  LDCU.64 UR10, c[0x0][0x380] ;  /* 0x00007000ff0a77ac */ /* 0x000e680008000a00 */
[----:B------:R-:W2:Y:S08]  /*1060*/  F2I.TRUNC.NTZ R2, R2 ;  /* 0x0000000200027305 */ /* 0x000eb0000020f100 */
[----:B------:R-:W3:Y:S01]  /*1070*/  F2I.TRUNC.NTZ R12, R12 ;  /* 0x0000000c000c7305 */ /* 0x000ee2000020f100 */
[----:B--2---:R-:W-:-:S04]  /*1080*/  VIMNMX R0, PT, PT, RZ, R2, !PT ;  /* 0x00000002ff007248 */ /* 0x004fc80007fe0100 */
[----:B------:R-:W-:Y:S02]  /*1090*/  VIMNMX R0, PT, PT, R0, UR4, PT ;  /* 0x0000000400007c48 */ /* 0x000fe4000bfe0100 */
[----:B---3--:R-:W-:-:S04]  /*10a0*/  VIMNMX R3, PT, PT, RZ, R12, !PT ;  /* 0x0000000cff037248 */ /* 0x008fc80007fe0100 */
[----:B------:R-:W-:-:S05]  /*10b0*/  VIMNMX.U32 R3, PT, PT, R3, UR5, PT ;  /* 0x0000000503037c48 */ /* 0x000fca000bfe0000 */
[----:B0-----:R-:W-:Y:S01]  /*10c0*/  IMAD R0, R3, UR8, R0 ;  /* 0x0000000803007c24 */ /* 0x001fe2000f8e0200 */
[----:B------:R-:W0:Y:S03]  /*10d0*/  LDCU UR8, c[0x0][0x3a0] ;  /* 0x00007400ff0877ac */ /* 0x000e260008000800 */
[----:B------:R-:W-:-:S05]  /*10e0*/  IMAD.SHL.U32 R0, R0, 0x4, RZ ;  /* 0x0000000400007824 */ /* 0x000fca00078e00ff */
[----:B-1----:R-:W-:-:S04]  /*10f0*/  IADD3 R2, P0, PT, R0, UR10, RZ ;  /* 0x0000000a00027c10 */ /* 0x002fc8000ff1e0ff */
[----:B------:R-:W-:-:S05]  /*1100*/  LEA.HI.X.SX32 R3, R0, UR11, 0x1, P0 ;  /* 0x0000000b00037c11 */ /* 0x000fca00080f0eff */
[----:B------:R-:W2:Y:S04]  /*1110*/  LDG.E.U8.CONSTANT R12, desc[UR6][R2.64] ;  /* 0x00000006020c7981 */ /* 0x000ea8000c1e9100 */
[----:B------:R-:W3:Y:S04]  /*1120*/  LDG.E.U8.CONSTANT R14, desc[UR6][R2.64+0x1] ;  /* 0x00000106020e7981 */ /* 0x000ee8000c1e9100 */
[----:B------:R-:W4:Y:S04]  /*1130*/  LDG.E.U8.CONSTANT R19, desc[UR6][R2.64+0x2] ;  /* 0x0000020602137981 */ /* 0x000f28000c1e9100 */
[----:B------:R2:W5:Y:S01]  /*1140*/  LDG.E.U8.CONSTANT R21, desc[UR6][R2.64+0x3] ;  /* 0x0000030602157981 */ /* 0x000562000c1e9100 */
[----:B------:R-:W1:Y:S01]  /*1150*/  MUFU.RCP R17, R4 ;  /* 0x0000000400117308 */ /* 0x000e620000001000 */
[----:B------:R-:W-:Y:S01]  /*1160*/  VIADD R0, R7, 0x1 ;  /* 0x0000000107007836 */ /* 0x000fe20000000000 */
[----:B------:R-:W-:Y:S04]  /*1170*/  BSSY.RECONVERGENT B2, `(.L_x_21) ;  /* 0x0000015000027945 */ /* 0x000fe80003800200 */
[----:B------:R-:W-:-:S05]  /*1180*/  I2FP.F32.U32 R15, R0 ;  /* 0x00000000000f7245 */ /* 0x000fca0000201000 */
[----:B0-----:R-:W-:-:S04]  /*1190*/  FMUL R15, R15, UR8 ;  /* 0x000000080f0f7c20 */ /* 0x001fc80008400000 */
[----:B------:R-:W0:Y:S01]  /*11a0*/  FCHK P0, R15, R4 ;  /* 0x000000040f007302 */ /* 0x000e220000000000 */
[----:B-1----:R-:W-:-:S04]  /*11b0*/  FFMA R0, -R4, R17, 1 ;  /* 0x3f80000004007423 */ /* 0x002fc80000000111 */
        /* <DEDUP_REMOVED lines=12> */
[----:B0-----:R-:W-:Y:S06]  /*1280*/  @!P0 BRA `(.L_x_22) ;  /* 0x00000000000c8947 */ /* 0x001fec0003800000 */
[----:B------:R-:W-:Y:S02]  /*1290*/  MOV R0, R15 ;  /* 0x0000000f00007202 */ /* 0x000fe40000000f00 */
[----:B------:R-:W-:-:S07]  /*12a0*/  MOV R12, 0x12c0 ;  /* 0x000012c0000c7802 */ /* 0x000fce0000000f00 */
[----:B------:R-:W-:Y:S05]  /*12b0*/  CALL.REL.NOINC `($__internal_2_$__cuda_sm3x_div_rn_noftz_f32_slowpath) ;  /* 0x0000000c00107944 */ /* 0x000fea0003c00000 */
.L_x_22:
[----:B------:R-:W-:Y:S05]  /*12c0*/  BSYNC.RECONVERGENT B2 ;  /* 0x0000000000027941 */ /* 0x000fea0003800200 */
.L_x_21:
        /* <DEDUP_REMOVED lines=12> */
[----:B0-----:R-:W-:-:S04]  /*1390*/  IMAD R0, R3, UR8, R0 ;  /* 0x0000000803007c24 */ /* 0x001fc8000f8e0200 */
[----:B------:R-:W-:-:S05]  /*13a0*/  IMAD.SHL.U32 R0, R0, 0x4, RZ ;  /* 0x0000000400007824 */ /* 0x000fca00078e00ff */
[----:B-1----:R-:W-:-:S04]  /*13b0*/  IADD3 R2, P0, PT, R0, UR10, RZ ;  /* 0x0000000a00027c10 */ /* 0x002fc8000ff1e0ff */
[----:B------:R-:W-:-:S05]  /*13c0*/  LEA.HI.X.SX32 R3, R0, UR11, 0x1, P0 ;  /* 0x0000000b00037c11 */ /* 0x000fca00080f0eff */
[----:B------:R-:W2:Y:S04]  /*13d0*/  LDG.E.U8.CONSTANT R0, desc[UR6][R2.64] ;  /* 0x0000000602007981 */ /* 0x000ea8000c1e9100 */
[----:B------:R-:W3:Y:S04]  /*13e0*/  LDG.E.U8.CONSTANT R12, desc[UR6][R2.64+0x1] ;  /* 0x00000106020c7981 */ /* 0x000ee8000c1e9100 */
[----:B------:R-:W4:Y:S04]  /*13f0*/  LDG.E.U8.CONSTANT R14, desc[UR6][R2.64+0x2] ;  /* 0x00000206020e7981 */ /* 0x000f28000c1e9100 */
[----:B------:R-:W5:Y:S01]  /*1400*/  LDG.E.U8.CONSTANT R21, desc[UR6][R2.64+0x3] ;  /* 0x0000030602157981 */ /* 0x000f62000c1e9100 */
[----:B------:R-:W-:Y:S01]  /*1410*/  VIADD R7, R7, 0x2 ;  /* 0x0000000207077836 */ /* 0x000fe20000000000 */
[----:B--2---:R-:W-:-:S02]  /*1420*/  I2FP.F32.U32 R15, R0 ;  /* 0x00000000000f7245 */ /* 0x004fc40000201000 */
[----:B---3--:R-:W-:-:S03]  /*1430*/  I2FP.F32.U32 R17, R12 ;  /* 0x0000000c00117245 */ /* 0x008fc60000201000 */
[----:B------:R-:W-:Y:S01]  /*1440*/  FADD R22, R22, R15 ;  /* 0x0000000f16167221 */ /* 0x000fe20000000000 */
[----:B----4-:R-:W-:Y:S01]  /*1450*/  I2FP.F32.U32 R19, R14 ;  /* 0x0000000e00137245 */ /* 0x010fe20000201000 */
[----:B------:R-:W-:Y:S01]  /*1460*/  FADD R18, R18, R17 ;  /* 0x0000001112127221 */ /* 0x000fe20000000000 */
[----:B-----5:R-:W-:-:S03]  /*1470*/  I2FP.F32.U32 R21, R21 ;  /* 0x0000001500157245 */ /* 0x020fc60000201000 */
[----:B------:R-:W-:Y:S02]  /*1480*/  FADD R16, R16, R19 ;  /* 0x0000001310107221 */ /* 0x000fe40000000000 */
[----:B------:R-:W-:-:S07]  /*1490*/  FADD R20, R20, R21 ;  /* 0x0000001514147221 */ /* 0x000fce0000000000 */
.L_x_18:
[----:B------:R-:W-:Y:S05]  /*14a0*/  BSYNC.RECONVERGENT B1 ;  /* 0x0000000000017941 */ /* 0x000fea0003800200 */
.L_x_17:
[----:B------:R-:W-:-:S04]  /*14b0*/  LOP3.LUT R5, R5, 0x1, RZ, 0xc0, !PT ;  /* 0x0000000105057812 */ /* 0x000fc800078ec0ff */
[----:B------:R-:W-:-:S13]  /*14c0*/  ISETP.NE.U32.AND P0, PT, R5, 0x1, PT ;  /* 0x000000010500780c */ /* 0x000fda0003f05070 */
[----:B------:R-:W-:Y:S05]  /*14d0*/  @P0 BRA `(.L_x_16) ;  /* 0x0000000000b00947 */ /* 0x000fea0003800000 */
        /* <DEDUP_REMOVED lines=15> */
.L_x_24:
[----:B------:R-:W-:Y:S05]  /*15d0*/  BSYNC.RECONVERGENT B1 ;  /* 0x0000000000017941 */ /* 0x000fea0003800200 */
.L_x_23:
        /* <DEDUP_REMOVED lines=12> */
[----:B0-----:R-:W-:-:S05]  /*16a0*/  IMAD R0, R3, UR8, R0 ;  /* 0x0000000803007c24 */ /* 0x001fca000f8e0200 */
[----:B------:R-:W-:-:S04]  /*16b0*/  SHF.L.U32 R0, R0, 0x2, RZ ;  /* 0x0000000200007819 */ /* 0x000fc800000006ff */
[----:B-1----:R-:W-:-:S04]  /*16c0*/  IADD3 R2, P0, PT, R0, UR10, RZ ;  /* 0x0000000a00027c10 */ /* 0x002fc8000ff1e0ff */
[----:B------:R-:W-:-:S05]  /*16d0*/  LEA.HI.X.SX32 R3, R0, UR11, 0x1, P0 ;  /* 0x0000000b00037c11 */ /* 0x000fca00080f0eff */
[----:B------:R-:W2:Y:S04]  /*16e0*/  LDG.E.U8.CONSTANT R0, desc[UR6][R2.64] ;  /* 0x0000000602007981 */ /* 0x000ea8000c1e9100 */
[----:B------:R-:W3:Y:S04]  /*16f0*/  LDG.E.U8.CONSTANT R6, desc[UR6][R2.64+0x1] ;  /* 0x0000010602067981 */ /* 0x000ee8000c1e9100 */
[----:B------:R-:W4:Y:S04]  /*1700*/  LDG.E.U8.CONSTANT R8, desc[UR6][R2.64+0x2] ;  /* 0x0000020602087981 */ /* 0x000f28000c1e9100 */
[----:B------:R-:W5:Y:S01]  /*1710*/  LDG.E.U8.CONSTANT R11, desc[UR6][R2.64+0x3] ;  /* 0x00000306020b7981 */ /* 0x000f62000c1e9100 */
        /* <DEDUP_REMOVED lines=8> */
.L_x_16:
[----:B------:R-:W-:Y:S05]  /*17a0*/  BSYNC.RECONVERGENT B0 ;  /* 0x0000000000007941 */ /* 0x000fea0003800200 */
.L_x_15:
[----:B------:R-:W-:Y:S01]  /*17b0*/  VIADD R0, R4, 0x1800000 ;  /* 0x0180000004007836 */ /* 0x000fe20000000000 */
[----:B------:R-:W-:Y:S04]  /*17c0*/  BSSY.RECONVERGENT B0, `(.L_x_25) ;  /* 0x000000c000007945 */ /* 0x000fe80003800200 */
[----:B------:R-:W-:-:S04]  /*17d0*/  LOP3.LUT R0, R0, 0x7f800000, RZ, 0xc0, !PT ;  /* 0x7f80000000007812 */ /* 0x000fc800078ec0ff */
[----:B------:R-:W-:-:S13]  /*17e0*/  ISETP.GT.U32.AND P0, PT, R0, 0x1ffffff, PT ;  /* 0x01ffffff0000780c */ /* 0x000fda0003f04070 */
[----:B------:R-:W-:Y:S05]  /*17f0*/  @P0 BRA `(.L_x_26) ;  /* 0x0000000000100947 */ /* 0x000fea0003800000 */
[----:B------:R-:W-:-:S07]  /*1800*/  MOV R2, 0x1820 ;  /* 0x0000182000027802 */ /* 0x000fce0000000f00 */
[----:B------:R-:W-:Y:S05]  /*1810*/  CALL.REL.NOINC `($__internal_0_$__cuda_sm20_rcp_rn_f32_slowpath) ;  /* 0x0000000000887944 */ /* 0x000fea0003c00000 */
[----:B------:R-:W-:Y:S01]  /*1820*/  IMAD.MOV.U32 R3, RZ, RZ, R0 ;  /* 0x000000ffff037224 */ /* 0x000fe200078e0000 */
[----:B------:R-:W-:Y:S06]  /*1830*/  BRA `(.L_x_27) ;  /* 0x0000000000107947 */ /* 0x000fec0003800000 */
.L_x_26:
[----:B------:R-:W0:Y:S02]  /*1840*/  MUFU.RCP R3, R4 ;  /* 0x0000000400037308 */ /* 0x000e240000001000 */
[----:B0-----:R-:W-:-:S04]  /*1850*/  FFMA R0, R4, R3, -1 ;  /* 0xbf80000004007423 */ /* 0x001fc80000000003 */
[----:B------:R-:W-:-:S04]  /*1860*/  FADD.FTZ R0, -R0, -RZ ;  /* 0x800000ff00007221 */ /* 0x000fc80000010100 */
[----:B------:R-:W-:-:S07]  /*1870*/  FFMA R3, R3, R0, R3 ;  /* 0x0000000003037223 */ /* 0x000fce0000000003 */
.L_x_27:
[----:B------:R-:W-:Y:S05]  /*1880*/  BSYNC.RECONVERGENT B0 ;  /* 0x0000000000007941 */ /* 0x000fea0003800200 */
.L_x_25:
[----:B------:R-:W0:Y:S01]  /*1890*/  LDCU UR8, c[0x0][0x390] ;  /* 0x00007200ff0877ac */ /* 0x000e220008000800 */
[C---:B------:R-:W-:Y:S01]  /*18a0*/  FFMA R22, R3.reuse, R22, 0.5 ;  /* 0x3f00000003167423 */ /* 0x040fe20000000016 */
[C---:B------:R-:W-:Y:S01]  /*18b0*/  FFMA R18, R3.reuse, R18, 0.5 ;  /* 0x3f00000003127423 */ /* 0x040fe20000000012 */
[C---:B------:R-:W-:Y:S01]  /*18c0*/  FFMA R16, R3.reuse, R16, 0.5 ;  /* 0x3f00000003107423 */ /* 0x040fe20000000010 */
[----:B------:R-:W-:Y:S01]  /*18d0*/  FFMA R3, R3, R20, 0.5 ;  /* 0x3f00000003037423 */ /* 0x000fe20000000014 */
[----:B------:R-:W1:Y:S01]  /*18e0*/  LDCU.64 UR4, c[0x0][0x388] ;  /* 0x00007100ff0477ac */ /* 0x000e620008000a00 */
[----:B------:R-:W-:Y:S02]  /*18f0*/  FMNMX R22, RZ, R22, !PT ;  /* 0x00000016ff167209 */ /* 0x000fe40007800000 */
[----:B------:R-:W-:Y:S02]  /*1900*/  FMNMX R18, RZ, R18, !PT ;  /* 0x00000012ff127209 */ /* 0x000fe40007800000 */
[----:B------:R-:W-:-:S02]  /*1910*/  FMNMX R16, RZ, R16, !PT ;  /* 0x00000010ff107209 */ /* 0x000fc40007800000 */
[----:B------:R-:W-:Y:S02]  /*1920*/  FMNMX R3, RZ, R3, !PT ;  /* 0x00000003ff037209 */ /* 0x000fe40007800000 */
[----:B------:R-:W-:Y:S02]  /*1930*/  FMNMX R22, R22, 255, PT ;  /* 0x437f000016167809 */ /* 0x000fe40003800000 */
[----:B------:R-:W-:Y:S02]  /*1940*/  FMNMX R18, R18, 255, PT ;  /* 0x437f000012127809 */ /* 0x000fe40003800000 */
[----:B------:R-:W-:Y:S01]  /*1950*/  FMNMX R16, R16, 255, PT ;  /* 0x437f000010107809 */ /* 0x000fe20003800000 */
[----:B0-----:R-:W-:Y:S01]  /*1960*/  IMAD R10, R13, UR8, R10 ;  /* 0x000000080d0a7c24 */ /* 0x001fe2000f8e020a */
[----:B------:R-:W-:Y:S01]  /*1970*/  FMNMX R0, R3, 255, PT ;  /* 0x437f000003007809 */ /* 0x000fe20003800000 */
[----:B------:R-:W0:Y:S02]  /*1980*/  F2I.U32.TRUNC.NTZ R5, R22 ;  /* 0x0000001600057305 */ /* 0x000e24000020f000 */
[----:B------:R-:W-:-:S05]  /*1990*/  IMAD.SHL.U32 R10, R10, 0x4, RZ ;  /* 0x000000040a0a7824 */ /* 0x000fca00078e00ff */
[C---:B-1----:R-:W-:Y:S01]  /*19a0*/  IADD3 R2, P0, PT, R10.reuse, UR4, RZ ;  /* 0x000000040a027c10 */ /* 0x042fe2000ff1e0ff */
[----:B------:R-:W1:Y:S03]  /*19b0*/  F2I.U32.TRUNC.NTZ R7, R18 ;  /* 0x0000001200077305 */ /* 0x000e66000020f000 */
[----:B------:R-:W-:-:S05]  /*19c0*/  LEA.HI.X.SX32 R3, R10, UR5, 0x1, P0 ;  /* 0x000000050a037c11 */ /* 0x000fca00080f0eff */
[----:B------:R-:W2:Y:S01]  /*19d0*/  F2I.U32.TRUNC.NTZ R9, R16 ;  /* 0x0000001000097305 */ /* 0x000ea2000020f000 */
[----:B0-----:R-:W-:Y:S04]  /*19e0*/  STG.E.U8 desc[UR6][R2.64], R5 ;  /* 0x0000000502007986 */ /* 0x001fe8000c101106 */
[----:B-1----:R-:W-:Y:S03]  /*19f0*/  STG.E.U8 desc[UR6][R2.64+0x1], R7 ;  /* 0x0000010702007986 */ /* 0x002fe6000c101106 */
[----:B------:R-:W0:Y:S01]  /*1a00*/  F2I.U32.TRUNC.NTZ R11, R0 ;  /* 0x00000000000b7305 */ /* 0x000e22000020f000 */
[----:B--2---:R-:W-:Y:S04]  /*1a10*/  STG.E.U8 desc[UR6][R2.64+0x2], R9 ;  /* 0x0000020902007986 */ /* 0x004fe8000c101106 */
[----:B0-----:R-:W-:Y:S01]  /*1a20*/  STG.E.U8 desc[UR6][R2.64+0x3], R11 ;  /* 0x0000030b02007986 */ /* 0x001fe2000c101106 */
[----:B------:R-:W-:Y:S05]  /*1a30*/  EXIT ;  /* 0x000000000000794d */ /* 0x000fea0003800000 */
        .weak           $__internal_0_$__cuda_sm20_rcp_rn_f32_slowpath
        .type           $__internal_0_$__cuda_sm20_rcp_rn_f32_slowpath,@function
        .size           $__internal_0_$__cuda_sm20_rcp_rn_f32_slowpath,($__internal_1_$__cuda_sm20_sqrt_rn_f32_slowpath - $__internal_0_$__cuda_sm20_rcp_rn_f32_slowpath)
$__internal_0_$__cuda_sm20_rcp_rn_f32_slowpath:
[----:B------:R-:W-:Y:S01]  /*1a40*/  SHF.L.U32 R0, R4, 0x1, RZ ;  /* 0x0000000104007819 */ /* 0x000fe200000006ff */
[----:B------:R-:W-:Y:S03]  /*1a50*/  BSSY.RECONVERGENT B1, `(.L_x_28) ;  /* 0x0000030000017945 */ /* 0x000fe60003800200 */
[----:B------:R-:W-:-:S04]  /*1a60*/  SHF.R.U32.HI R7, RZ, 0x18, R0 ;  /* 0x00000018ff077819 */ /* 0x000fc80000011600 */
[----:B------:R-:W-:-:S13]  /*1a70*/  ISETP.NE.U32.AND P0, PT, R7, RZ, PT ;  /* 0x000000ff0700720c */ /* 0x000fda0003f05070 */
[----:B------:R-:W-:Y:S05]  /*1a80*/  @P0 BRA `(.L_x_29) ;  /* 0x0000000000280947 */ /* 0x000fea0003800000 */
[----:B------:R-:W-:-:S05]  /*1a90*/  IMAD.SHL.U32 R0, R4, 0x2, RZ ;  /* 0x0000000204007824 */ /* 0x000fca00078e00ff */
[----:B------:R-:W-:-:S13]  /*1aa0*/  ISETP.NE.AND P0, PT, R0, RZ, PT ;  /* 0x000000ff0000720c */ /* 0x000fda0003f05270 */
[----:B------:R-:W-:Y:S01]  /*1ab0*/  @P0 FFMA R5, R4, 1.84467440737095516160e+19, RZ ;  /* 0x5f80000004050823 */ /* 0x000fe200000000ff */
[----:B------:R-:W-:Y:S08]  /*1ac0*/  @!P0 MUFU.RCP R3, R4 ;  /* 0x0000000400038308 */ /* 0x000ff00000001000 */
[----:B------:R-:W0:Y:S02]  /*1ad0*/  @P0 MUFU.RCP R0, R5 ;  /* 0x0000000500000308 */ /* 0x000e240000001000 */
[----:B0-----:R-:W-:-:S04]  /*1ae0*/  @P0 FFMA R6, R5, R0, -1 ;  /* 0xbf80000005060423 */ /* 0x001fc80000000000 */
[----:B------:R-:W-:-:S04]  /*1af0*/  @P0 FADD.FTZ R7, -R6, -RZ ;  /* 0x800000ff06070221 */ /* 0x000fc80000010100 */
[----:B------:R-:W-:-:S04]  /*1b00*/  @P0 FFMA R0, R0, R7, R0 ;  /* 0x0000000700000223 */ /* 0x000fc80000000000 */
[----:B------:R-:W-:Y:S01]  /*1b10*/  @P0 FFMA R3, R0, 1.84467440737095516160e+19, RZ ;  /* 0x5f80000000030823 */ /* 0x000fe200000000ff */
[----:B------:R-:W-:Y:S06]  /*1b20*/  BRA `(.L_x_30) ;  /* 0x0000000000887947 */ /* 0x000fec0003800000 */
.L_x_29:
[----:B------:R-:W-:-:S05]  /*1b30*/  VIADD R9, R7, 0xffffff03 ;  /* 0xffffff0307097836 */ /* 0x000fca0000000000 */
[----:B------:R-:W-:-:S13]  /*1b40*/  ISETP.GT.U32.AND P0, PT, R9, 0x1, PT ;  /* 0x000000010900780c */ /* 0x000fda0003f04070 */
[----:B------:R-:W-:Y:S05]  /*1b50*/  @P0 BRA `(.L_x_31) ;  /* 0x0000000000780947 */ /* 0x000fea0003800000 */
[----:B------:R-:W-:Y:S01]  /*1b60*/  LOP3.LUT R0, R4, 0x7fffff, RZ, 0xc0, !PT ;  /* 0x007fffff04007812 */ /* 0x000fe200078ec0ff */
[----:B------:R-:W-:-:S03]  /*1b70*/  IMAD.MOV.U32 R8, RZ, RZ, 0x3 ;  /* 0x00000003ff087424 */ /* 0x000fc600078e00ff */
[----:B------:R-:W-:Y:S02]  /*1b80*/  LOP3.LUT R0, R0, 0x3f800000, RZ, 0xfc, !PT ;  /* 0x3f80000000007812 */ /* 0x000fe400078efcff */
[----:B------:R-:W-:Y:S02]  /*1b90*/  SHF.L.U32 R8, R8, R9, RZ ;  /* 0x0000000908087219 */ /* 0x000fe400000006ff */
[----:B------:R-:W0:Y:S02]  /*1ba0*/  MUFU.RCP R3, R0 ;  /* 0x0000000000037308 */ /* 0x000e240000001000 */
[----:B0-----:R-:W-:-:S04]  /*1bb0*/  FFMA R5, R0, R3, -1 ;  /* 0xbf80000000057423 */ /* 0x001fc80000000003 */
[----:B------:R-:W-:-:S04]  /*1bc0*/  FADD.FTZ R6, -R5, -RZ ;  /* 0x800000ff05067221 */ /* 0x000fc80000010100 */
[CCC-:B------:R-:W-:Y:S01]  /*1bd0*/  FFMA.RM R5, R3.reuse, R6.reuse, R3.reuse ;  /* 0x0000000603057223 */ /* 0x1c0fe20000004003 */
[----:B------:R-:W-:-:S04]  /*1be0*/  FFMA.RP R6, R3, R6, R3 ;  /* 0x0000000603067223 */ /* 0x000fc80000008003 */
[C---:B------:R-:W-:Y:S02]  /*1bf0*/  LOP3.LUT R3, R5.reuse, 0x7fffff, RZ, 0xc0, !PT ;  /* 0x007fffff05037812 */ /* 0x040fe400078ec0ff */
[----:B------:R-:W-:Y:S02]  /*1c00*/  FSETP.NEU.FTZ.AND P0, PT, R5, R6, PT ;  /* 0x000000060500720b */ /* 0x000fe40003f1d000 */
[----:B------:R-:W-:Y:S02]  /*1c10*/  LOP3.LUT R3, R3, 0x800000, RZ, 0xfc, !PT ;  /* 0x0080000003037812 */ /* 0x000fe400078efcff */
[----:B------:R-:W-:Y:S02]  /*1c20*/  SEL R5, RZ, 0xffffffff, !P0 ;  /* 0xffffffffff057807 */ /* 0x000fe40004000000 */
[----:B------:R-:W-:Y:S02]  /*1c30*/  LOP3.LUT R8, R8, R3, RZ, 0xc0, !PT ;  /* 0x0000000308087212 */ /* 0x000fe400078ec0ff */
[----:B------:R-:W-:-:S02]  /*1c40*/  IADD3 R0, PT, PT, -R5, RZ, RZ ;  /* 0x000000ff05007210 */ /* 0x000fc40007ffe1ff */
[-C--:B------:R-:W-:Y:S02]  /*1c50*/  SHF.R.U32.HI R8, RZ, R9.reuse, R8 ;  /* 0x00000009ff087219 */ /* 0x080fe40000011608 */
[----:B------:R-:W-:Y:S02]  /*1c60*/  LOP3.LUT P1, RZ, R0, R9, R3, 0xf8, !PT ;  /* 0x0000000900ff7212 */ /* 0x000fe4000782f803 */
[C---:B------:R-:W-:Y:S02]  /*1c70*/  LOP3.LUT P0, RZ, R8.reuse, 0x1, RZ, 0xc0, !PT ;  /* 0x0000000108ff7812 */ /* 0x040fe4000780c0ff */
[----:B------:R-:W-:-:S04]  /*1c80*/  LOP3.LUT P2, RZ, R8, 0x2, RZ, 0xc0, !PT ;  /* 0x0000000208ff7812 */ /* 0x000fc8000784c0ff */
[----:B------:R-:W-:Y:S02]  /*1c90*/  PLOP3.LUT P0, PT, P0, P1, P2, 0xe0, 0x0 ;  /* 0x000000000000781c */ /* 0x000fe40000703c20 */
[----:B------:R-:W-:Y:S02]  /*1ca0*/  LOP3.LUT P1, RZ, R4, 0x7fffff, RZ, 0xc0, !PT ;  /* 0x007fffff04ff7812 */ /* 0x000fe4000782c0ff */
[----:B------:R-:W-:-:S05]  /*1cb0*/  SEL R0, RZ, 0x1, !P0 ;  /* 0x00000001ff007807 */ /* 0x000fca0004000000 */
[----:B------:R-:W-:-:S05]  /*1cc0*/  IMAD.MOV R0, RZ, RZ, -R0 ;  /* 0x000000ffff007224 */ /* 0x000fca00078e0a00 */
[----:B------:R-:W-:Y:S01]  /*1cd0*/  ISETP.GE.AND P0, PT, R0, RZ, PT ;  /* 0x000000ff0000720c */ /* 0x000fe20003f06270 */
[----:B------:R-:W-:-:S05]  /*1ce0*/  VIADD R0, R7, 0xffffff04 ;  /* 0xffffff0407007836 */ /* 0x000fca0000000000 */
[----:B------:R-:W-:-:S07]  /*1cf0*/  SHF.R.U32.HI R3, RZ, R0, R3 ;  /* 0x00000000ff037219 */ /* 0x000fce0000011603 */
[----:B------:R-:W-:-:S05]  /*1d00*/  @!P0 VIADD R3, R3, 0x1 ;  /* 0x0000000103038836 */ /* 0x000fca0000000000 */
[----:B------:R-:W-:-:S04]  /*1d10*/  @!P1 SHF.L.U32 R3, R3, 0x1, RZ ;  /* 0x0000000103039819 */ /* 0x000fc800000006ff */
[----:B------:R-:W-:Y:S01]  /*1d20*/  LOP3.LUT R3, R3, 0x80000000, R4, 0xf8, !PT ;  /* 0x8000000003037812 */ /* 0x000fe200078ef804 */
[----:B------:R-:W-:Y:S06]  /*1d30*/  BRA `(.L_x_30) ;  /* 0x0000000000047947 */ /* 0x000fec0003800000 */
.L_x_31:
[----:B------:R0:W1:Y:S02]  /*1d40*/  MUFU.RCP R3, R4 ;  /* 0x0000000400037308 */ /* 0x0000640000001000 */
.L_x_30:
[----:B------:R-:W-:Y:S05]  /*1d50*/  BSYNC.RECONVERGENT B1 ;  /* 0x0000000000017941 */ /* 0x000fea0003800200 */
.L_x_28:
[----:B-1----:R-:W-:Y:S02]  /*1d60*/  IMAD.MOV.U32 R0, RZ, RZ, R3 ;  /* 0x000000ffff007224 */ /* 0x002fe400078e0003 */
[----:B------:R-:W-:-:S04]  /*1d70*/  IMAD.MOV.U32 R3, RZ, RZ, 0x0 ;  /* 0x00000000ff037424 */ /* 0x000fc800078e00ff */
[----:B0-----:R-:W-:Y:S05]  /*1d80*/  RET.REL.NODEC R2 `(zoom_blur) ;  /* 0xffffffe0029c7950 */ /* 0x001fea0003c3ffff */
        .weak           $__internal_1_$__cuda_sm20_sqrt_rn_f32_slowpath
        .type           $__internal_1_$__cuda_sm20_sqrt_rn_f32_slowpath,@function
        .size           $__internal_1_$__cuda_sm20_sqrt_rn_f32_slowpath,($__internal_2_$__cuda_sm3x_div_rn_noftz_f32_slowpath - $__internal_1_$__cuda_sm20_sqrt_rn_f32_slowpath)
$__internal_1_$__cuda_sm20_sqrt_rn_f32_slowpath:
[----:B------:R-:W-:-:S13]  /*1d90*/  LOP3.LUT P0, RZ, R0, 0x7fffffff, RZ, 0xc0, !PT ;  /* 0x7fffffff00ff7812 */ /* 0x000fda000780c0ff */
[----:B------:R-:W-:Y:S01]  /*1da0*/  @!P0 IMAD.MOV.U32 R2, RZ, RZ, R0 ;  /* 0x000000ffff028224 */ /* 0x000fe200078e0000 */
[----:B------:R-:W-:Y:S06]  /*1db0*/  @!P0 BRA `(.L_x_32) ;  /* 0x0000000000408947 */ /* 0x000fec0003800000 */
[----:B------:R-:W-:-:S13]  /*1dc0*/  FSETP.GEU.FTZ.AND P0, PT, R0, RZ, PT ;  /* 0x000000ff0000720b */ /* 0x000fda0003f1e000 */
[----:B------:R-:W-:Y:S01]  /*1dd0*/  @!P0 MOV R2, 0x7fffffff ;  /* 0x7fffffff00028802 */ /* 0x000fe20000000f00 */
[----:B------:R-:W-:Y:S06]  /*1de0*/  @!P0 BRA `(.L_x_32) ;  /* 0x0000000000348947 */ /* 0x000fec0003800000 */
[----:B------:R-:W-:-:S13]  /*1df0*/  FSETP.GTU.FTZ.AND P0, PT, |R0|, +INF , PT ;  /* 0x7f8000000000780b */ /* 0x000fda0003f1c200 */
[----:B------:R-:W-:Y:S01]  /*1e00*/  @P0 FADD.FTZ R2, R0, 1 ;  /* 0x3f80000000020421 */ /* 0x000fe20000010000 */
[----:B------:R-:W-:Y:S06]  /*1e10*/  @P0 BRA `(.L_x_32) ;  /* 0x0000000000280947 */ /* 0x000fec0003800000 */
[----:B------:R-:W-:-:S13]  /*1e20*/  FSETP.NEU.FTZ.AND P0, PT, |R0|, +INF , PT ;  /* 0x7f8000000000780b */ /* 0x000fda0003f1d200 */
[----:B------:R-:W-:-:S04]  /*1e30*/  @P0 FFMA R3, R0, 1.84467440737095516160e+19, RZ ;  /* 0x5f80000000030823 */ /* 0x000fc800000000ff */
[----:B------:R-:W0:Y:S02]  /*1e40*/  @P0 MUFU.RSQ R2, R3 ;  /* 0x0000000300020308 */ /* 0x000e240000001400 */
[----:B0-----:R-:W-:Y:S01]  /*1e50*/  @P0 FMUL.FTZ R4, R3, R2 ;  /* 0x0000000203040220 */ /* 0x001fe20000410000 */
[----:B------:R-:W-:Y:S01]  /*1e60*/  @P0 FMUL.FTZ R7, R2, 0.5 ;  /* 0x3f00000002070820 */ /* 0x000fe20000410000 */
[----:B------:R-:W-:Y:S02]  /*1e70*/  @!P0 IMAD.MOV.U32 R2, RZ, RZ, R0 ;  /* 0x000000ffff028224 */ /* 0x000fe400078e0000 */
[----:B------:R-:W-:-:S04]  /*1e80*/  @P0 FADD.FTZ R5, -R4, -RZ ;  /* 0x800000ff04050221 */ /* 0x000fc80000010100 */
[----:B------:R-:W-:-:S04]  /*1e90*/  @P0 FFMA R5, R4, R5, R3 ;  /* 0x0000000504050223 */ /* 0x000fc80000000003 */
[----:B------:R-:W-:-:S04]  /*1ea0*/  @P0 FFMA R5, R5, R7, R4 ;  /* 0x0000000705050223 */ /* 0x000fc80000000004 */
[----:B------:R-:W-:-:S07]  /*1eb0*/  @P0 FMUL.FTZ R2, R5, 2.3283064365386962891e-10 ;  /* 0x2f80000005020820 */ /* 0x000fce0000410000 */
.L_x_32:
[----:B------:R-:W-:Y:S01]  /*1ec0*/  IMAD.MOV.U32 R0, RZ, RZ, R2 ;  /* 0x000000ffff007224 */ /* 0x000fe200078e0002 */
[----:B------:R-:W-:Y:S01]  /*1ed0*/  MOV R2, R12 ;  /* 0x0000000c00027202 */ /* 0x000fe20000000f00 */
[----:B------:R-:W-:-:S04]  /*1ee0*/  IMAD.MOV.U32 R3, RZ, RZ, 0x0 ;  /* 0x00000000ff037424 */ /* 0x000fc800078e00ff */
[----:B------:R-:W-:Y:S05]  /*1ef0*/  RET.REL.NODEC R2 `(zoom_blur) ;  /* 0xffffffe002407950 */ /* 0x000fea0003c3ffff */
        .weak           $__internal_2_$__cuda_sm3x_div_rn_noftz_f32_slowpath
        .type           $__internal_2_$__cuda_sm3x_div_rn_noftz_f32_slowpath,@function
        .size           $__internal_2_$__cuda_sm3x_div_rn_noftz_f32_slowpath,(.L_x_47 - $__internal_2_$__cuda_sm3x_div_rn_noftz_f32_slowpath)
$__internal_2_$__cuda_sm3x_div_rn_noftz_f32_slowpath:
[----:B------:R-:W-:Y:S01]  /*1f00*/  SHF.R.U32.HI R14, RZ, 0x17, R4 ;  /* 0x00000017ff0e7819 */ /* 0x000fe20000011604 */
[----:B------:R-:W-:Y:S01]  /*1f10*/  BSSY.RECONVERGENT B3, `(.L_x_33) ;  /* 0x0000063000037945 */ /* 0x000fe20003800200 */
[----:B------:R-:W-:Y:S01]  /*1f20*/  SHF.R.U32.HI R19, RZ, 0x17, R0 ;  /* 0x00000017ff137819 */ /* 0x000fe20000011600 */
[----:B------:R-:W-:Y:S01]  /*1f30*/  IMAD.MOV.U32 R23, RZ, RZ, R4 ;  /* 0x000000ffff177224 */ /* 0x000fe200078e0004 */
[----:B------:R-:W-:Y:S02]  /*1f40*/  LOP3.LUT R14, R14, 0xff, RZ, 0xc0, !PT ;  /* 0x000000ff0e0e7812 */ /* 0x000fe400078ec0ff */
[----:B------:R-:W-:-:S03]  /*1f50*/  LOP3.LUT R19, R19, 0xff, RZ, 0xc0, !PT ;  /* 0x000000ff13137812 */ /* 0x000fc600078ec0ff */
[----:B------:R-:W-:Y:S01]  /*1f60*/  VIADD R17, R14, 0xffffffff ;  /* 0xffffffff0e117836 */ /* 0x000fe20000000000 */
[----:B------:R-:W-:-:S04]  /*1f70*/  IADD3 R21, PT, PT, R19, -0x1, RZ ;  /* 0xffffffff13157810 */ /* 0x000fc80007ffe0ff */
[----:B------:R-:W-:-:S04]  /*1f80*/  ISETP.GT.U32.AND P0, PT, R17, 0xfd, PT ;  /* 0x000000fd1100780c */ /* 0x000fc80003f04070 */
[----:B------:R-:W-:-:S13]  /*1f90*/  ISETP.GT.U32.OR P0, PT, R21, 0xfd, P0 ;  /* 0x000000fd1500780c */ /* 0x000fda0000704470 */
[----:B------:R-:W-:Y:S01]  /*1fa0*/  @!P0 IMAD.MOV.U32 R15, RZ, RZ, RZ ;  /* 0x000000ffff0f8224 */ /* 0x000fe200078e00ff */
[----:B------:R-:W-:Y:S06]  /*1fb0*/  @!P0 BRA `(.L_x_34) ;  /* 0x00000000005c8947 */ /* 0x000fec0003800000 */
[----:B------:R-:W-:Y:S02]  /*1fc0*/  FSETP.GTU.FTZ.AND P0, PT, |R0|, +INF , PT ;  /* 0x7f8000000000780b */ /* 0x000fe40003f1c200 */
[----:B------:R-:W-:-:S04]  /*1fd0*/  FSETP.GTU.FTZ.AND P1, PT, |R4|, +INF , PT ;  /* 0x7f8000000400780b */ /* 0x000fc80003f3c200 */
[----:B------:R-:W-:-:S13]  /*1fe0*/  PLOP3.LUT P0, PT, P0, P1, PT, 0xf8, 0x8f ;  /* 0x00000000008f781c */ /* 0x000fda0000703f70 */
[----:B------:R-:W-:Y:S05]  /*1ff0*/  @P0 BRA `(.L_x_35) ;  /* 0x00000004004c0947 */ /* 0x000fea0003800000 */
[----:B------:R-:W-:-:S13]  /*2000*/  LOP3.LUT P0, RZ, R23, 0x7fffffff, R0, 0xc8, !PT ;  /* 0x7fffffff17ff7812 */ /* 0x000fda000780c800 */
[----:B------:R-:W-:Y:S05]  /*2010*/  @!P0 BRA `(.L_x_36) ;  /* 0x00000004003c8947 */ /* 0x000fea0003800000 */
[----:B------:R-:W-:Y:S02]  /*2020*/  FSETP.NEU.FTZ.AND P2, PT, |R0|, +INF , PT ;  /* 0x7f8000000000780b */ /* 0x000fe40003f5d200 */
[----:B------:R-:W-:Y:S02]  /*2030*/  FSETP.NEU.FTZ.AND P1, PT, |R4|, +INF , PT ;  /* 0x7f8000000400780b */ /* 0x000fe40003f3d200 */
[----:B------:R-:W-:-:S11]  /*2040*/  FSETP.NEU.FTZ.AND P0, PT, |R0|, +INF , PT ;  /* 0x7f8000000000780b */ /* 0x000fd60003f1d200 */
[----:B------:R-:W-:Y:S05]  /*2050*/  @!P1 BRA !P2, `(.L_x_36) ;  /* 0x00000004002c9947 */ /* 0x000fea0005000000 */
[----:B------:R-:W-:-:S04]  /*2060*/  LOP3.LUT P2, RZ, R0, 0x7fffffff, RZ, 0xc0, !PT ;  /* 0x7fffffff00ff7812 */ /* 0x000fc8000784c0ff */
[----:B------:R-:W-:-:S13]  /*2070*/  PLOP3.LUT P1, PT, P1, P2, PT, 0x2f, 0xf2 ;  /* 0x0000000000f2781c */ /* 0x000fda0000f24577 */
[----:B------:R-:W-:Y:S05]  /*2080*/  @P1 BRA `(.L_x_37) ;  /* 0x0000000400181947 */ /* 0x000fea0003800000 */
[----:B------:R-:W-:-:S04]  /*2090*/  LOP3.LUT P1, RZ, R23, 0x7fffffff, RZ, 0xc0, !PT ;  /* 0x7fffffff17ff7812 */ /* 0x000fc8000782c0ff */
[----:B------:R-:W-:-:S13]  /*20a0*/  PLOP3.LUT P0, PT, P0, P1, PT, 0x2f, 0xf2 ;  /* 0x0000000000f2781c */ /* 0x000fda0000702577 */
[----:B------:R-:W-:Y:S05]  /*20b0*/  @P0 BRA `(.L_x_38) ;  /* 0x0000000400000947 */ /* 0x000fea0003800000 */
[----:B------:R-:W-:Y:S02]  /*20c0*/  ISETP.GE.AND P0, PT, R21, RZ, PT ;  /* 0x000000ff1500720c */ /* 0x000fe40003f06270 */
[----:B------:R-:W-:-:S11]  /*20d0*/  ISETP.GE.AND P1, PT, R17, RZ, PT ;  /* 0x000000ff1100720c */ /* 0x000fd60003f26270 */
[----:B------:R-:W-:Y:S01]  /*20e0*/  @P0 MOV R15, RZ ;  /* 0x000000ff000f0202 */ /* 0x000fe20000000f00 */
[----:B------:R-:W-:Y:S02]  /*20f0*/  @!P0 IMAD.MOV.U32 R15, RZ, RZ, -0x40 ;  /* 0xffffffc0ff0f8424 */ /* 0x000fe400078e00ff */
[----:B------:R-:W-:Y:S01]  /*2100*/  @!P0 FFMA R0, R0, 1.84467440737095516160e+19, RZ ;  /* 0x5f80000000008823 */ /* 0x000fe200000000ff */
[----:B------:R-:W-:Y:S01]  /*2110*/  @!P1 FFMA R23, R4, 1.84467440737095516160e+19, RZ ;  /* 0x5f80000004179823 */ /* 0x000fe200000000ff */
[----:B------:R-:W-:-:S07]  /*2120*/  @!P1 VIADD R15, R15, 0x40 ;  /* 0x000000400f0f9836 */ /* 0x000fce0000000000 */
.L_x_34:
[----:B------:R-:W-:Y:S01]  /*2130*/  LEA R24, R14, 0xc0800000, 0x17 ;  /* 0xc08000000e187811 */ /* 0x000fe200078eb8ff */
[----:B------:R-:W-:Y:S01]  /*2140*/  VIADD R19, R19, 0xffffff81 ;  /* 0xffffff8113137836 */ /* 0x000fe20000000000 */
[----:B------:R-:W-:Y:S02]  /*2150*/  BSSY.RECONVERGENT B4, `(.L_x_39) ;  /* 0x0000035000047945 */ /* 0x000fe40003800200 */
[----:B------:R-:W-:Y:S01]  /*2160*/  IADD3 R25, PT, PT, -R24, R23, RZ ;  /* 0x0000001718197210 */ /* 0x000fe20007ffe1ff */
[C---:B------:R-:W-:Y:S01]  /*2170*/  IMAD R0, R19.reuse, -0x800000, R0 ;  /* 0xff80000013007824 */ /* 0x040fe200078e0200 */
[----:B------:R-:W-:Y:S02]  /*2180*/  IADD3 R26, PT, PT, R19, 0x7f, -R14 ;  /* 0x0000007f131a7810 */ /* 0x000fe40007ffe80e */
[----:B------:R-:W0:Y:S01]  /*2190*/  MUFU.RCP R24, R25 ;  /* 0x0000001900187308 */ /* 0x000e220000001000 */
[----:B------:R-:W-:Y:S02]  /*21a0*/  FADD.FTZ R17, -R25, -RZ ;  /* 0x800000ff19117221 */ /* 0x000fe40000010100 */
[----:B------:R-:W-:-:S02]  /*21b0*/  IMAD.IADD R15, R26, 0x1, R15 ;  /* 0x000000011a0f7824 */ /* 0x000fc400078e020f */
[----:B0-----:R-:W-:-:S04]  /*21c0*/  FFMA R21, R24, R17, 1 ;  /* 0x3f80000018157423 */ /* 0x001fc80000000011 */
[----:B------:R-:W-:-:S04]  /*21d0*/  FFMA R21, R24, R21, R24 ;  /* 0x0000001518157223 */ /* 0x000fc80000000018 */
[----:B------:R-:W-:-:S04]  /*21e0*/  FFMA R24, R0, R21, RZ ;  /* 0x0000001500187223 */ /* 0x000fc800000000ff */
[----:B------:R-:W-:-:S04]  /*21f0*/  FFMA R23, R17, R24, R0 ;  /* 0x0000001811177223 */ /* 0x000fc80000000000 */
[----:B------:R-:W-:-:S04]  /*2200*/  FFMA R24, R21, R23, R24 ;  /* 0x0000001715187223 */ /* 0x000fc80000000018 */
[----:B------:R-:W-:-:S04]  /*2210*/  FFMA R17, R17, R24, R0 ;  /* 0x0000001811117223 */ /* 0x000fc80000000000 */
[----:B------:R-:W-:-:S05]  /*2220*/  FFMA R0, R21, R17, R24 ;  /* 0x0000001115007223 */ /* 0x000fca0000000018 */
[----:B------:R-:W-:-:S04]  /*2230*/  SHF.R.U32.HI R14, RZ, 0x17, R0 ;  /* 0x00000017ff0e7819 */ /* 0x000fc80000011600 */
[----:B------:R-:W-:-:S04]  /*2240*/  LOP3.LUT R14, R14, 0xff, RZ, 0xc0, !PT ;  /* 0x000000ff0e0e7812 */ /* 0x000fc800078ec0ff */
[----:B------:R-:W-:-:S05]  /*2250*/  IADD3 R14, PT, PT, R14, R15, RZ ;  /* 0x0000000f0e0e7210 */ /* 0x000fca0007ffe0ff */
[----:B------:R-:W-:-:S05]  /*2260*/  VIADD R19, R14, 0xffffffff ;  /* 0xffffffff0e137836 */ /* 0x000fca0000000000 */
[----:B------:R-:W-:-:S13]  /*2270*/  ISETP.GE.U32.AND P0, PT, R19, 0xfe, PT ;  /* 0x000000fe1300780c */ /* 0x000fda0003f06070 */
[----:B------:R-:W-:Y:S05]  /*2280*/  @!P0 BRA `(.L_x_40) ;  /* 0x0000000000808947 */ /* 0x000fea0003800000 */
[----:B------:R-:W-:-:S13]  /*2290*/  ISETP.GT.AND P0, PT, R14, 0xfe, PT ;  /* 0x000000fe0e00780c */ /* 0x000fda0003f04270 */
[----:B------:R-:W-:Y:S05]  /*22a0*/  @P0 BRA `(.L_x_41) ;  /* 0x00000000006c0947 */ /* 0x000fea0003800000 */
[----:B------:R-:W-:-:S13]  /*22b0*/  ISETP.GE.AND P0, PT, R14, 0x1, PT ;  /* 0x000000010e00780c */ /* 0x000fda0003f06270 */
[----:B------:R-:W-:Y:S05]  /*22c0*/  @P0 BRA `(.L_x_42) ;  /* 0x0000000000740947 */ /* 0x000fea0003800000 */
[----:B------:R-:W-:Y:S02]  /*22d0*/  ISETP.GE.AND P0, PT, R14, -0x18, PT ;  /* 0xffffffe80e00780c */ /* 0x000fe40003f06270 */
[----:B------:R-:W-:-:S11]  /*22e0*/  LOP3.LUT R0, R0, 0x80000000, RZ, 0xc0, !PT ;  /* 0x8000000000007812 */ /* 0x000fd600078ec0ff */
[----:B------:R-:W-:Y:S05]  /*22f0*/  @!P0 BRA `(.L_x_42) ;  /* 0x0000000000688947 */ /* 0x000fea0003800000 */
[CCC-:B------:R-:W-:Y:S01]  /*2300*/  FFMA.RZ R15, R21.reuse, R17.reuse, R24.reuse ;  /* 0x00000011150f7223 */ /* 0x1c0fe2000000c018 */
[CCC-:B------:R-:W-:Y:S01]  /*2310*/  FFMA.RP R19, R21.reuse, R17.reuse, R24.reuse ;  /* 0x0000001115137223 */ /* 0x1c0fe20000008018 */
[----:B------:R-:W-:Y:S01]  /*2320*/  FFMA.RM R24, R21, R17, R24 ;  /* 0x0000001115187223 */ /* 0x000fe20000004018 */
[C---:B------:R-:W-:Y:S01]  /*2330*/  VIADD R17, R14.reuse, 0x20 ;  /* 0x000000200e117836 */ /* 0x040fe20000000000 */
[C---:B------:R-:W-:Y:S02]  /*2340*/  ISETP.NE.AND P2, PT, R14.reuse, RZ, PT ;  /* 0x000000ff0e00720c */ /* 0x040fe40003f45270 */
[----:B------:R-:W-:Y:S02]  /*2350*/  LOP3.LUT R15, R15, 0x7fffff, RZ, 0xc0, !PT ;  /* 0x007fffff0f0f7812 */ /* 0x000fe400078ec0ff */
[----:B------:R-:W-:Y:S02]  /*2360*/  ISETP.NE.AND P1, PT, R14, RZ, PT ;  /* 0x000000ff0e00720c */ /* 0x000fe40003f25270 */
[----:B------:R-:W-:-:S02]  /*2370*/  LOP3.LUT R26, R15, 0x800000, RZ, 0xfc, !PT ;  /* 0x008000000f1a7812 */ /* 0x000fc400078efcff */
[----:B------:R-:W-:Y:S02]  /*2380*/  IADD3 R14, PT, PT, -R14, RZ, RZ ;  /* 0x000000ff0e0e7210 */ /* 0x000fe40007ffe1ff */
[----:B------:R-:W-:Y:S02]  /*2390*/  SHF.L.U32 R17, R26, R17, RZ ;  /* 0x000000111a117219 */ /* 0x000fe400000006ff */
[----:B------:R-:W-:Y:S02]  /*23a0*/  FSETP.NEU.FTZ.AND P0, PT, R19, R24, PT ;  /* 0x000000181300720b */ /* 0x000fe40003f1d000 */
[----:B------:R-:W-:Y:S02]  /*23b0*/  SEL R15, R14, RZ, P2 ;  /* 0x000000ff0e0f7207 */ /* 0x000fe40001000000 */
[----:B------:R-:W-:Y:S02]  /*23c0*/  ISETP.NE.AND P1, PT, R17, RZ, P1 ;  /* 0x000000ff1100720c */ /* 0x000fe40000f25270 */
[----:B------:R-:W-:-:S02]  /*23d0*/  SHF.R.U32.HI R17, RZ, R15, R26 ;  /* 0x0000000fff117219 */ /* 0x000fc4000001161a */
[----:B------:R-:W-:Y:S02]  /*23e0*/  PLOP3.LUT P0, PT, P0, P1, PT, 0xf8, 0x8f ;  /* 0x00000000008f781c */ /* 0x000fe40000703f70 */
[----:B------:R-:W-:Y:S02]  /*23f0*/  SHF.R.U32.HI R15, RZ, 0x1, R17 ;  /* 0x00000001ff0f7819 */ /* 0x000fe40000011611 */
[----:B------:R-:W-:-:S04]  /*2400*/  SEL R14, RZ, 0x1, !P0 ;  /* 0x00000001ff0e7807 */ /* 0x000fc80004000000 */
[----:B------:R-:W-:-:S04]  /*2410*/  LOP3.LUT R14, R14, 0x1, R15, 0xf8, !PT ;  /* 0x000000010e0e7812 */ /* 0x000fc800078ef80f */
[----:B------:R-:W-:-:S05]  /*2420*/  LOP3.LUT R14, R14, R17, RZ, 0xc0, !PT ;  /* 0x000000110e0e7212 */ /* 0x000fca00078ec0ff */
[----:B------:R-:W-:-:S05]  /*2430*/  IMAD.IADD R15, R15, 0x1, R14 ;  /* 0x000000010f0f7824 */ /* 0x000fca00078e020e */
[----:B------:R-:W-:Y:S01]  /*2440*/  LOP3.LUT R0, R15, R0, RZ, 0xfc, !PT ;  /* 0x000000000f007212 */ /* 0x000fe200078efcff */
[----:B------:R-:W-:Y:S06]  /*2450*/  BRA `(.L_x_42) ;  /* 0x0000000000107947 */ /* 0x000fec0003800000 */
.L_x_41:
[----:B------:R-:W-:-:S04]  /*2460*/  LOP3.LUT R0, R0, 0x80000000, RZ, 0xc0, !PT ;  /* 0x8000000000007812 */ /* 0x000fc800078ec0ff */
[----:B------:R-:W-:Y:S01]  /*2470*/  LOP3.LUT R0, R0, 0x7f800000, RZ, 0xfc, !PT ;  /* 0x7f80000000007812 */ /* 0x000fe200078efcff */
[----:B------:R-:W-:Y:S06]  /*2480*/  BRA `(.L_x_42) ;  /* 0x0000000000047947 */ /* 0x000fec0003800000 */
.L_x_40:
[----:B------:R-:W-:-:S07]  /*2490*/  IMAD R0, R15, 0x800000, R0 ;  /* 0x008000000f007824 */ /* 0x000fce00078e0200 */
.L_x_42:
[----:B------:R-:W-:Y:S05]  /*24a0*/  BSYNC.RECONVERGENT B4 ;  /* 0x0000000000047941 */ /* 0x000fea0003800200 */
.L_x_39:
[----:B------:R-:W-:Y:S05]  /*24b0*/  BRA `(.L_x_43) ;  /* 0x0000000000207947 */ /* 0x000fea0003800000 */
.L_x_38:
[----:B------:R-:W-:-:S04]  /*24c0*/  LOP3.LUT R0, R23, 0x80000000, R0, 0x48, !PT ;  /* 0x8000000017007812 */ /* 0x000fc800078e4800 */
[----:B------:R-:W-:Y:S01]  /*24d0*/  LOP3.LUT R0, R0, 0x7f800000, RZ, 0xfc, !PT ;  /* 0x7f80000000007812 */ /* 0x000fe200078efcff */
[----:B------:R-:W-:Y:S06]  /*24e0*/  BRA `(.L_x_43) ;  /* 0x0000000000147947 */ /* 0x000fec0003800000 */
.L_x_37:
[----:B------:R-:W-:Y:S01]  /*24f0*/  LOP3.LUT R0, R23, 0x80000000, R0, 0x48, !PT ;  /* 0x8000000017007812 */ /* 0x000fe200078e4800 */
[----:B------:R-:W-:Y:S06]  /*2500*/  BRA `(.L_x_43) ;  /* 0x00000000000c7947 */ /* 0x000fec0003800000 */
.L_x_36:
[----:B------:R-:W0:Y:S01]  /*2510*/  MUFU.RSQ R0, -QNAN ;  /* 0xffc0000000007908 */ /* 0x000e220000001400 */
[----:B------:R-:W-:Y:S05]  /*2520*/  BRA `(.L_x_43) ;  /* 0x0000000000047947 */ /* 0x000fea0003800000 */
.L_x_35:
[----:B------:R-:W-:-:S07]  /*2530*/  FADD.FTZ R0, R0, R4 ;  /* 0x0000000400007221 */ /* 0x000fce0000010000 */
.L_x_43:
[----:B------:R-:W-:Y:S05]  /*2540*/  BSYNC.RECONVERGENT B3 ;  /* 0x0000000000037941 */ /* 0x000fea0003800200 */
.L_x_33:
[----:B------:R-:W-:Y:S01]  /*2550*/  MOV R14, R12 ;  /* 0x0000000c000e7202 */ /* 0x000fe20000000f00 */
[----:B------:R-:W-:-:S04]  /*2560*/  IMAD.MOV.U32 R15, RZ, RZ, 0x0 ;  /* 0x00000000ff0f7424 */ /* 0x000fc800078e00ff */
[----:B0-----:R-:W-:Y:S05]  /*2570*/  RET.REL.NODEC R14 `(zoom_blur) ;  /* 0xffffffd80ea07950 */ /* 0x001fea0003c3ffff */
.L_x_44:
[----:B------:R-:W-:-:S00]  /*2580*/  BRA `(.L_x_44) ;  /* 0xfffffffc00fc7947 */ /* 0x000fc0000383ffff */
[----:B------:R-:W-:-:S00]  /*2590*/  NOP ;  /* 0x0000000000007918 */ /* 0x000fc00000000000 */
        /* <DEDUP_REMOVED lines=14> */
.L_x_47:


//--------------------- .nv.shared.reserved.0     --------------------------
	.section	.nv.shared.reserved.0,"aw",@nobits
	.weak		__nv_reservedSMEM_offset_0_alias
	.size		__nv_reservedSMEM_offset_0_alias, 0, 64
	.other		__nv_reservedSMEM_offset_0_alias,@"STO_CUDA_RESERVED_SHARED STV_DEFAULT"
__nv_reservedSMEM_offset_0_alias:
	.zero		0
	.zero		64


//--------------------- .nv.constant0.zoom_blur   --------------------------
	.section	.nv.constant0.zoom_blur,"a",@progbits
	.sectionflags	@""
	.align	4
.nv.constant0.zoom_blur:
	.zero		932


//--------------------- SYMBOLS --------------------------

	.type		.nv.reservedSmem.offset0,@object
	.size		.nv.reservedSmem.offset0,0x4
